//
// Generated by NVIDIA NVVM Compiler
//
// Compiler Build ID: CL-36424714
// Cuda compilation tools, release 13.0, V13.0.88
// Based on NVVM 20.0.0
//

.version 9.0
.target sm_100
.address_size 64

	// .globl	myKernel_ref

.visible .entry myKernel_ref(
	.param .u32 myKernel_ref_param_0,
	.param .u32 myKernel_ref_param_1,
	.param .u32 myKernel_ref_param_2,
	.param .u64 .ptr .align 1 myKernel_ref_param_3,
	.param .u64 .ptr .align 1 myKernel_ref_param_4
)
{
	.reg .pred 	%p<18>;
	.reg .b32 	%r<293>;
	.reg .b64 	%rd<68>;

	ld.param.u32 	%r127, [myKernel_ref_param_0];
	ld.param.u32 	%r128, [myKernel_ref_param_1];
	ld.param.u32 	%r129, [myKernel_ref_param_2];
	ld.param.u64 	%rd23, [myKernel_ref_param_3];
	ld.param.u64 	%rd24, [myKernel_ref_param_4];
	cvta.to.global.u64 	%rd1, %rd24;
	cvta.to.global.u64 	%rd2, %rd23;
	mov.u32 	%r130, %tid.x;
	mov.u32 	%r1, %tid.y;
	mov.u32 	%r131, %ctaid.x;
	mov.u32 	%r132, %ntid.x;
	mad.lo.s32 	%r2, %r131, %r132, %r130;
	mov.u32 	%r133, %ctaid.y;
	mov.u32 	%r134, %ntid.y;
	mul.lo.s32 	%r3, %r133, %r134;
	add.s32 	%r4, %r3, %r1;
	setp.lt.s32 	%p2, %r129, 9;
	@%p2 bra 	$L__BB0_21;
	mad.lo.s32 	%r5, %r4, %r127, %r2;
	mul.lo.s32 	%r6, %r128, %r127;
	setp.lt.s32 	%p3, %r2, %r127;
	setp.lt.s32 	%p4, %r4, %r128;
	and.pred  	%p1, %p3, %p4;
	add.s32 	%r136, %r129, -9;
	setp.lt.u32 	%p5, %r136, 3;
	mov.b32 	%r292, 4;
	@%p5 bra 	$L__BB0_12;
	and.b32  	%r138, %r129, 2147483644;
	neg.s32 	%r258, %r138;
	mad.lo.s32 	%r139, %r128, 3, %r4;
	mad.lo.s32 	%r256, %r127, %r139, %r2;
	shl.b32 	%r140, %r128, 1;
	add.s32 	%r141, %r4, %r140;
	mad.lo.s32 	%r255, %r127, %r141, %r2;
	add.s32 	%r142, %r1, %r128;
	add.s32 	%r143, %r142, %r3;
	mad.lo.s32 	%r254, %r127, %r143, %r2;
	mad.lo.s32 	%r144, %r128, 5, %r4;
	mad.lo.s32 	%r252, %r127, %r144, %r2;
	mad.lo.s32 	%r145, %r128, 6, %r4;
	mad.lo.s32 	%r251, %r127, %r145, %r2;
	mad.lo.s32 	%r146, %r128, 7, %r4;
	mad.lo.s32 	%r250, %r127, %r146, %r2;
	shl.b32 	%r147, %r128, 2;
	add.s32 	%r148, %r4, %r147;
	mad.lo.s32 	%r249, %r127, %r148, %r2;
	mov.b32 	%r257, 8;
	mul.wide.s32 	%rd4, %r6, 4;
	not.pred 	%p6, %p1;
	mov.u32 	%r253, %r5;
$L__BB0_3:
	.pragma "nounroll";
	mov.u32 	%r292, %r257;
	mul.wide.s32 	%rd25, %r249, 4;
	add.s64 	%rd3, %rd2, %rd25;
	ld.global.u32 	%r270, [%rd3];
	add.s64 	%rd5, %rd3, %rd4;
	ld.global.u32 	%r272, [%rd5];
	mul.wide.s32 	%rd26, %r256, 4;
	add.s64 	%rd6, %rd2, %rd26;
	ld.global.u32 	%r268, [%rd6];
	add.s64 	%rd7, %rd5, %rd4;
	ld.global.u32 	%r274, [%rd7];
	mul.wide.s32 	%rd27, %r255, 4;
	add.s64 	%rd8, %rd2, %rd27;
	ld.global.u32 	%r267, [%rd8];
	add.s64 	%rd9, %rd7, %rd4;
	ld.global.u32 	%r273, [%rd9];
	mul.wide.s32 	%rd28, %r254, 4;
	add.s64 	%rd10, %rd2, %rd28;
	ld.global.u32 	%r259, [%rd10];
	add.s64 	%rd11, %rd9, %rd4;
	ld.global.u32 	%r271, [%rd11];
	@%p6 bra 	$L__BB0_5;
	mul.wide.s32 	%rd29, %r253, 4;
	add.s64 	%rd30, %rd2, %rd29;
	ld.global.u32 	%r149, [%rd30];
	mul.wide.s32 	%rd31, %r249, 4;
	add.s64 	%rd32, %rd1, %rd31;
	add.s32 	%r150, %r268, %r267;
	add.s32 	%r151, %r150, %r259;
	add.s32 	%r152, %r151, %r149;
	add.s32 	%r153, %r272, %r270;
	add.s32 	%r154, %r153, %r274;
	add.s32 	%r155, %r154, %r273;
	add.s32 	%r156, %r155, %r271;
	sub.s32 	%r157, %r156, %r152;
	st.global.u32 	[%rd32], %r157;
	ld.global.u32 	%r272, [%rd5];
	ld.global.u32 	%r274, [%rd7];
	ld.global.u32 	%r270, [%rd3];
	ld.global.u32 	%r273, [%rd9];
	ld.global.u32 	%r268, [%rd6];
	ld.global.u32 	%r271, [%rd11];
	ld.global.u32 	%r267, [%rd8];
	ld.global.u32 	%r259, [%rd10];
$L__BB0_5:
	add.s64 	%rd12, %rd11, %rd4;
	ld.global.u32 	%r279, [%rd12];
	@%p6 bra 	$L__BB0_7;
	mul.wide.s32 	%rd33, %r252, 4;
	add.s64 	%rd34, %rd1, %rd33;
	add.s32 	%r158, %r270, %r268;
	add.s32 	%r159, %r158, %r267;
	add.s32 	%r160, %r159, %r259;
	add.s32 	%r161, %r274, %r272;
	add.s32 	%r162, %r161, %r273;
	add.s32 	%r163, %r162, %r271;
	add.s32 	%r164, %r163, %r279;
	sub.s32 	%r165, %r164, %r160;
	st.global.u32 	[%rd34], %r165;
	ld.global.u32 	%r274, [%rd7];
	ld.global.u32 	%r273, [%rd9];
	ld.global.u32 	%r272, [%rd5];
	ld.global.u32 	%r271, [%rd11];
	ld.global.u32 	%r270, [%rd3];
	ld.global.u32 	%r279, [%rd12];
	ld.global.u32 	%r268, [%rd6];
	ld.global.u32 	%r267, [%rd8];
$L__BB0_7:
	add.s64 	%rd13, %rd12, %rd4;
	ld.global.u32 	%r277, [%rd13];
	@%p6 bra 	$L__BB0_9;
	mul.wide.s32 	%rd35, %r251, 4;
	add.s64 	%rd36, %rd1, %rd35;
	add.s32 	%r166, %r272, %r270;
	add.s32 	%r167, %r166, %r268;
	add.s32 	%r168, %r167, %r267;
	add.s32 	%r169, %r273, %r274;
	add.s32 	%r170, %r169, %r271;
	add.s32 	%r171, %r170, %r279;
	add.s32 	%r172, %r171, %r277;
	sub.s32 	%r173, %r172, %r168;
	st.global.u32 	[%rd36], %r173;
	ld.global.u32 	%r273, [%rd9];
	ld.global.u32 	%r271, [%rd11];
	ld.global.u32 	%r274, [%rd7];
	ld.global.u32 	%r279, [%rd12];
	ld.global.u32 	%r272, [%rd5];
	ld.global.u32 	%r277, [%rd13];
	ld.global.u32 	%r270, [%rd3];
	ld.global.u32 	%r268, [%rd6];
$L__BB0_9:
	add.s64 	%rd37, %rd13, %rd4;
	ld.global.u32 	%r174, [%rd37];
	add.s32 	%r175, %r271, %r273;
	add.s32 	%r176, %r175, %r279;
	add.s32 	%r177, %r274, %r272;
	add.s32 	%r178, %r176, %r277;
	add.s32 	%r179, %r177, %r270;
	add.s32 	%r180, %r178, %r174;
	add.s32 	%r181, %r179, %r268;
	sub.s32 	%r83, %r180, %r181;
	@%p6 bra 	$L__BB0_11;
	mul.wide.s32 	%rd38, %r250, 4;
	add.s64 	%rd39, %rd1, %rd38;
	st.global.u32 	[%rd39], %r83;
$L__BB0_11:
	add.s32 	%r258, %r258, 4;
	add.s32 	%r257, %r292, 4;
	shl.b32 	%r182, %r6, 2;
	add.s32 	%r256, %r256, %r182;
	add.s32 	%r255, %r255, %r182;
	add.s32 	%r254, %r254, %r182;
	add.s32 	%r253, %r253, %r182;
	add.s32 	%r252, %r252, %r182;
	add.s32 	%r251, %r251, %r182;
	add.s32 	%r250, %r250, %r182;
	add.s32 	%r249, %r249, %r182;
	setp.ne.s32 	%p10, %r258, -8;
	@%p10 bra 	$L__BB0_3;
$L__BB0_12:
	and.b32  	%r95, %r129, 3;
	setp.eq.s32 	%p11, %r95, 0;
	@%p11 bra 	$L__BB0_21;
	setp.eq.s32 	%p12, %r95, 1;
	@%p12 bra 	$L__BB0_18;
	mul.lo.s32 	%r183, %r6, %r292;
	add.s32 	%r96, %r183, %r5;
	mul.wide.s32 	%rd40, %r96, 4;
	add.s64 	%rd14, %rd2, %rd40;
	ld.global.u32 	%r289, [%rd14];
	add.s32 	%r184, %r183, %r6;
	mul.wide.s32 	%rd15, %r6, 4;
	add.s64 	%rd16, %rd14, %rd15;
	ld.global.u32 	%r291, [%rd16];
	shl.b32 	%r185, %r6, 1;
	sub.s32 	%r186, %r184, %r185;
	add.s32 	%r187, %r186, %r5;
	mul.wide.s32 	%rd41, %r187, 4;
	add.s64 	%rd17, %rd2, %rd41;
	ld.global.u32 	%r287, [%rd17];
	mad.lo.s32 	%r188, %r6, 3, %r186;
	add.s64 	%rd18, %rd16, %rd15;
	ld.global.u32 	%r290, [%rd18];
	shl.b32 	%r189, %r6, 2;
	sub.s32 	%r190, %r188, %r189;
	add.s32 	%r191, %r190, %r5;
	mul.wide.s32 	%rd42, %r191, 4;
	add.s64 	%rd19, %rd2, %rd42;
	ld.global.u32 	%r285, [%rd19];
	mad.lo.s32 	%r192, %r6, 5, %r190;
	add.s64 	%rd20, %rd18, %rd15;
	ld.global.u32 	%r288, [%rd20];
	mad.lo.s32 	%r193, %r6, -6, %r192;
	add.s32 	%r194, %r193, %r5;
	mul.wide.s32 	%rd43, %r194, 4;
	add.s64 	%rd21, %rd2, %rd43;
	ld.global.u32 	%r284, [%rd21];
	mad.lo.s32 	%r195, %r6, 7, %r193;
	add.s64 	%rd22, %rd20, %rd15;
	ld.global.u32 	%r286, [%rd22];
	shl.b32 	%r196, %r6, 3;
	sub.s32 	%r197, %r195, %r196;
	add.s32 	%r198, %r197, %r5;
	mul.wide.s32 	%rd44, %r198, 4;
	add.s64 	%rd45, %rd2, %rd44;
	ld.global.u32 	%r105, [%rd45];
	not.pred 	%p13, %p1;
	@%p13 bra 	$L__BB0_16;
	mul.wide.s32 	%rd46, %r96, 4;
	add.s64 	%rd47, %rd1, %rd46;
	add.s32 	%r199, %r287, %r285;
	add.s32 	%r200, %r199, %r284;
	add.s32 	%r201, %r200, %r105;
	add.s32 	%r202, %r291, %r289;
	add.s32 	%r203, %r202, %r290;
	add.s32 	%r204, %r203, %r288;
	add.s32 	%r205, %r204, %r286;
	sub.s32 	%r206, %r205, %r201;
	st.global.u32 	[%rd47], %r206;
	ld.global.u32 	%r291, [%rd16];
	ld.global.u32 	%r290, [%rd18];
	ld.global.u32 	%r289, [%rd14];
	ld.global.u32 	%r288, [%rd20];
	ld.global.u32 	%r287, [%rd17];
	ld.global.u32 	%r286, [%rd22];
	ld.global.u32 	%r285, [%rd19];
	ld.global.u32 	%r284, [%rd21];
$L__BB0_16:
	add.s32 	%r292, %r292, 2;
	add.s64 	%rd48, %rd22, %rd15;
	ld.global.u32 	%r207, [%rd48];
	add.s32 	%r208, %r290, %r291;
	add.s32 	%r209, %r208, %r288;
	add.s32 	%r210, %r289, %r287;
	add.s32 	%r211, %r209, %r286;
	add.s32 	%r212, %r210, %r285;
	add.s32 	%r213, %r211, %r207;
	add.s32 	%r214, %r212, %r284;
	sub.s32 	%r123, %r213, %r214;
	@%p13 bra 	$L__BB0_18;
	add.s32 	%r215, %r96, %r6;
	mul.wide.s32 	%rd49, %r215, 4;
	add.s64 	%rd50, %rd1, %rd49;
	st.global.u32 	[%rd50], %r123;
$L__BB0_18:
	and.b32  	%r216, %r129, 1;
	setp.eq.b32 	%p15, %r216, 1;
	not.pred 	%p16, %p15;
	@%p16 bra 	$L__BB0_21;
	mul.lo.s32 	%r217, %r6, %r292;
	add.s32 	%r125, %r217, %r5;
	mul.wide.s32 	%rd51, %r125, 4;
	add.s64 	%rd52, %rd2, %rd51;
	ld.global.u32 	%r218, [%rd52];
	add.s32 	%r219, %r217, %r6;
	mul.wide.s32 	%rd53, %r6, 4;
	add.s64 	%rd54, %rd52, %rd53;
	ld.global.u32 	%r220, [%rd54];
	shl.b32 	%r221, %r6, 1;
	sub.s32 	%r222, %r219, %r221;
	add.s32 	%r223, %r222, %r5;
	mul.wide.s32 	%rd55, %r223, 4;
	add.s64 	%rd56, %rd2, %rd55;
	ld.global.u32 	%r224, [%rd56];
	mad.lo.s32 	%r225, %r6, 3, %r222;
	add.s64 	%rd57, %rd54, %rd53;
	ld.global.u32 	%r226, [%rd57];
	shl.b32 	%r227, %r6, 2;
	sub.s32 	%r228, %r225, %r227;
	add.s32 	%r229, %r228, %r5;
	mul.wide.s32 	%rd58, %r229, 4;
	add.s64 	%rd59, %rd2, %rd58;
	ld.global.u32 	%r230, [%rd59];
	mad.lo.s32 	%r231, %r6, 5, %r228;
	add.s64 	%rd60, %rd57, %rd53;
	ld.global.u32 	%r232, [%rd60];
	mad.lo.s32 	%r233, %r6, -6, %r231;
	add.s32 	%r234, %r233, %r5;
	mul.wide.s32 	%rd61, %r234, 4;
	add.s64 	%rd62, %rd2, %rd61;
	ld.global.u32 	%r235, [%rd62];
	mad.lo.s32 	%r236, %r6, 7, %r233;
	add.s64 	%rd63, %rd60, %rd53;
	ld.global.u32 	%r237, [%rd63];
	shl.b32 	%r238, %r6, 3;
	sub.s32 	%r239, %r236, %r238;
	add.s32 	%r240, %r239, %r5;
	mul.wide.s32 	%rd64, %r240, 4;
	add.s64 	%rd65, %rd2, %rd64;
	ld.global.u32 	%r241, [%rd65];
	add.s32 	%r242, %r220, %r218;
	add.s32 	%r243, %r242, %r226;
	add.s32 	%r244, %r224, %r230;
	add.s32 	%r245, %r243, %r232;
	add.s32 	%r246, %r244, %r235;
	add.s32 	%r247, %r245, %r237;
	add.s32 	%r248, %r246, %r241;
	sub.s32 	%r126, %r247, %r248;
	not.pred 	%p17, %p1;
	@%p17 bra 	$L__BB0_21;
	add.s64 	%rd67, %rd1, %rd51;
	st.global.u32 	[%rd67], %r126;
$L__BB0_21:
	ret;

}
	// .globl	myKernel_lgd
.visible .entry myKernel_lgd(
	.param .u32 myKernel_lgd_param_0,
	.param .u32 myKernel_lgd_param_1,
	.param .u32 myKernel_lgd_param_2,
	.param .u64 .ptr .align 1 myKernel_lgd_param_3,
	.param .u64 .ptr .align 1 myKernel_lgd_param_4
)
{
	.reg .pred 	%p<12>;
	.reg .b32 	%r<138>;
	.reg .b64 	%rd<62>;

	ld.param.u32 	%r37, [myKernel_lgd_param_2];
	mov.u32 	%r38, %tid.x;
	mov.u32 	%r1, %tid.y;
	mov.u32 	%r39, %ctaid.x;
	mov.u32 	%r40, %ntid.x;
	mad.lo.s32 	%r2, %r39, %r40, %r38;
	mov.u32 	%r41, %ctaid.y;
	mov.u32 	%r42, %ntid.y;
	mul.lo.s32 	%r3, %r41, %r42;
	add.s32 	%r4, %r3, %r1;
	setp.lt.s32 	%p2, %r37, 9;
	@%p2 bra 	$L__BB1_12;
	ld.param.u32 	%r125, [myKernel_lgd_param_1];
	ld.param.u32 	%r121, [myKernel_lgd_param_0];
	mad.lo.s32 	%r5, %r4, %r121, %r2;
	setp.lt.s32 	%p3, %r2, %r121;
	setp.lt.s32 	%p4, %r4, %r125;
	and.pred  	%p1, %p3, %p4;
	setp.eq.s32 	%p5, %r37, 9;
	mov.b32 	%r137, 4;
	@%p5 bra 	$L__BB1_9;
	ld.param.u32 	%r126, [myKernel_lgd_param_1];
	ld.param.u32 	%r122, [myKernel_lgd_param_0];
	and.b32  	%r45, %r37, 2147483646;
	neg.s32 	%r136, %r45;
	mad.lo.s32 	%r46, %r126, 3, %r4;
	mad.lo.s32 	%r134, %r122, %r46, %r2;
	shl.b32 	%r47, %r126, 1;
	add.s32 	%r48, %r4, %r47;
	mad.lo.s32 	%r133, %r122, %r48, %r2;
	add.s32 	%r49, %r1, %r126;
	add.s32 	%r50, %r49, %r3;
	mad.lo.s32 	%r132, %r122, %r50, %r2;
	mad.lo.s32 	%r51, %r126, 5, %r4;
	mad.lo.s32 	%r130, %r122, %r51, %r2;
	shl.b32 	%r52, %r126, 2;
	add.s32 	%r53, %r4, %r52;
	mad.lo.s32 	%r129, %r122, %r53, %r2;
	mov.b32 	%r135, 8;
	not.pred 	%p6, %p1;
	mov.u32 	%r131, %r5;
$L__BB1_3:
	ld.param.u64 	%rd60, [myKernel_lgd_param_4];
	ld.param.u64 	%rd58, [myKernel_lgd_param_3];
	ld.param.u32 	%r127, [myKernel_lgd_param_1];
	ld.param.u32 	%r123, [myKernel_lgd_param_0];
	cvta.to.global.u64 	%rd1, %rd60;
	mul.wide.s32 	%rd22, %r129, 4;
	add.s64 	%rd13, %rd58, %rd22;
	// begin inline asm
	ld.global.nc.s32 %r54, [%rd13];
	// end inline asm
	mul.lo.s32 	%r20, %r127, %r123;
	mul.wide.s32 	%rd3, %r20, 4;
	add.s64 	%rd14, %rd13, %rd3;
	// begin inline asm
	ld.global.nc.s32 %r55, [%rd14];
	// end inline asm
	mul.wide.s32 	%rd23, %r134, 4;
	add.s64 	%rd15, %rd58, %rd23;
	// begin inline asm
	ld.global.nc.s32 %r56, [%rd15];
	// end inline asm
	add.s64 	%rd16, %rd14, %rd3;
	// begin inline asm
	ld.global.nc.s32 %r57, [%rd16];
	// end inline asm
	mul.wide.s32 	%rd24, %r133, 4;
	add.s64 	%rd17, %rd58, %rd24;
	// begin inline asm
	ld.global.nc.s32 %r58, [%rd17];
	// end inline asm
	add.s64 	%rd18, %rd16, %rd3;
	// begin inline asm
	ld.global.nc.s32 %r59, [%rd18];
	// end inline asm
	mul.wide.s32 	%rd25, %r132, 4;
	add.s64 	%rd19, %rd58, %rd25;
	// begin inline asm
	ld.global.nc.s32 %r60, [%rd19];
	// end inline asm
	add.s64 	%rd20, %rd18, %rd3;
	// begin inline asm
	ld.global.nc.s32 %r61, [%rd20];
	// end inline asm
	mul.wide.s32 	%rd26, %r131, 4;
	add.s64 	%rd21, %rd58, %rd26;
	// begin inline asm
	ld.global.nc.s32 %r62, [%rd21];
	// end inline asm
	add.s32 	%r63, %r55, %r54;
	add.s32 	%r64, %r63, %r57;
	add.s32 	%r65, %r56, %r58;
	add.s32 	%r66, %r64, %r59;
	add.s32 	%r67, %r65, %r60;
	add.s32 	%r68, %r66, %r61;
	add.s32 	%r69, %r67, %r62;
	sub.s32 	%r21, %r68, %r69;
	@%p6 bra 	$L__BB1_5;
	mul.wide.s32 	%rd27, %r129, 4;
	add.s64 	%rd28, %rd1, %rd27;
	st.global.u32 	[%rd28], %r21;
$L__BB1_5:
	// begin inline asm
	ld.global.nc.s32 %r70, [%rd14];
	// end inline asm
	// begin inline asm
	ld.global.nc.s32 %r71, [%rd16];
	// end inline asm
	// begin inline asm
	ld.global.nc.s32 %r72, [%rd13];
	// end inline asm
	// begin inline asm
	ld.global.nc.s32 %r73, [%rd18];
	// end inline asm
	// begin inline asm
	ld.global.nc.s32 %r74, [%rd15];
	// end inline asm
	// begin inline asm
	ld.global.nc.s32 %r75, [%rd20];
	// end inline asm
	// begin inline asm
	ld.global.nc.s32 %r76, [%rd17];
	// end inline asm
	add.s64 	%rd36, %rd20, %rd3;
	// begin inline asm
	ld.global.nc.s32 %r77, [%rd36];
	// end inline asm
	// begin inline asm
	ld.global.nc.s32 %r78, [%rd19];
	// end inline asm
	add.s32 	%r79, %r71, %r70;
	add.s32 	%r80, %r79, %r73;
	add.s32 	%r81, %r72, %r74;
	add.s32 	%r82, %r80, %r75;
	add.s32 	%r83, %r81, %r76;
	add.s32 	%r84, %r82, %r77;
	add.s32 	%r85, %r83, %r78;
	sub.s32 	%r22, %r84, %r85;
	@%p6 bra 	$L__BB1_7;
	mul.wide.s32 	%rd38, %r130, 4;
	add.s64 	%rd39, %rd1, %rd38;
	st.global.u32 	[%rd39], %r22;
$L__BB1_7:
	add.s32 	%r136, %r136, 2;
	add.s32 	%r135, %r135, 2;
	shl.b32 	%r86, %r20, 1;
	add.s32 	%r134, %r134, %r86;
	add.s32 	%r133, %r133, %r86;
	add.s32 	%r132, %r132, %r86;
	add.s32 	%r131, %r131, %r86;
	add.s32 	%r130, %r130, %r86;
	add.s32 	%r129, %r129, %r86;
	setp.ne.s32 	%p8, %r136, -8;
	@%p8 bra 	$L__BB1_3;
	add.s32 	%r137, %r135, -4;
$L__BB1_9:
	and.b32  	%r87, %r37, 1;
	setp.eq.b32 	%p9, %r87, 1;
	not.pred 	%p10, %p9;
	@%p10 bra 	$L__BB1_12;
	ld.param.u64 	%rd59, [myKernel_lgd_param_3];
	ld.param.u32 	%r128, [myKernel_lgd_param_1];
	ld.param.u32 	%r124, [myKernel_lgd_param_0];
	mul.lo.s32 	%r97, %r128, %r124;
	mul.lo.s32 	%r98, %r97, %r137;
	add.s32 	%r33, %r98, %r5;
	mul.wide.s32 	%rd49, %r33, 4;
	add.s64 	%rd40, %rd59, %rd49;
	// begin inline asm
	ld.global.nc.s32 %r88, [%rd40];
	// end inline asm
	add.s32 	%r99, %r98, %r97;
	mul.wide.s32 	%rd50, %r97, 4;
	add.s64 	%rd41, %rd40, %rd50;
	// begin inline asm
	ld.global.nc.s32 %r89, [%rd41];
	// end inline asm
	shl.b32 	%r100, %r97, 1;
	sub.s32 	%r101, %r99, %r100;
	add.s32 	%r102, %r101, %r5;
	mul.wide.s32 	%rd51, %r102, 4;
	add.s64 	%rd42, %rd59, %rd51;
	// begin inline asm
	ld.global.nc.s32 %r90, [%rd42];
	// end inline asm
	mad.lo.s32 	%r103, %r97, 3, %r101;
	add.s64 	%rd43, %rd41, %rd50;
	// begin inline asm
	ld.global.nc.s32 %r91, [%rd43];
	// end inline asm
	shl.b32 	%r104, %r97, 2;
	sub.s32 	%r105, %r103, %r104;
	add.s32 	%r106, %r105, %r5;
	mul.wide.s32 	%rd52, %r106, 4;
	add.s64 	%rd44, %rd59, %rd52;
	// begin inline asm
	ld.global.nc.s32 %r92, [%rd44];
	// end inline asm
	mad.lo.s32 	%r107, %r97, 5, %r105;
	add.s64 	%rd45, %rd43, %rd50;
	// begin inline asm
	ld.global.nc.s32 %r93, [%rd45];
	// end inline asm
	mad.lo.s32 	%r108, %r97, -6, %r107;
	add.s32 	%r109, %r108, %r5;
	mul.wide.s32 	%rd53, %r109, 4;
	add.s64 	%rd46, %rd59, %rd53;
	// begin inline asm
	ld.global.nc.s32 %r94, [%rd46];
	// end inline asm
	mad.lo.s32 	%r110, %r97, 7, %r108;
	add.s64 	%rd47, %rd45, %rd50;
	// begin inline asm
	ld.global.nc.s32 %r95, [%rd47];
	// end inline asm
	shl.b32 	%r111, %r97, 3;
	sub.s32 	%r112, %r110, %r111;
	add.s32 	%r113, %r112, %r5;
	mul.wide.s32 	%rd54, %r113, 4;
	add.s64 	%rd48, %rd59, %rd54;
	// begin inline asm
	ld.global.nc.s32 %r96, [%rd48];
	// end inline asm
	add.s32 	%r114, %r89, %r88;
	add.s32 	%r115, %r114, %r91;
	add.s32 	%r116, %r90, %r92;
	add.s32 	%r117, %r115, %r93;
	add.s32 	%r118, %r116, %r94;
	add.s32 	%r119, %r117, %r95;
	add.s32 	%r120, %r118, %r96;
	sub.s32 	%r34, %r119, %r120;
	not.pred 	%p11, %p1;
	@%p11 bra 	$L__BB1_12;
	ld.param.u64 	%rd61, [myKernel_lgd_param_4];
	cvta.to.global.u64 	%rd55, %rd61;
	add.s64 	%rd57, %rd55, %rd49;
	st.global.u32 	[%rd57], %r34;
$L__BB1_12:
	ret;

}
	// .globl	myKernel_restrict
.visible .entry myKernel_restrict(
	.param .u32 myKernel_restrict_param_0,
	.param .u32 myKernel_restrict_param_1,
	.param .u32 myKernel_restrict_param_2,
	.param .u64 .ptr .align 1 myKernel_restrict_param_3,
	.param .u64 .ptr .align 1 myKernel_restrict_param_4
)
{
	.reg .pred 	%p<18>;
	.reg .b32 	%r<189>;
	.reg .b64 	%rd<82>;

	ld.param.u32 	%r65, [myKernel_restrict_param_0];
	ld.param.u32 	%r66, [myKernel_restrict_param_1];
	ld.param.u32 	%r67, [myKernel_restrict_param_2];
	mov.u32 	%r68, %tid.x;
	mov.u32 	%r1, %tid.y;
	mov.u32 	%r69, %ctaid.x;
	mov.u32 	%r70, %ntid.x;
	mad.lo.s32 	%r2, %r69, %r70, %r68;
	mov.u32 	%r71, %ctaid.y;
	mov.u32 	%r72, %ntid.y;
	mul.lo.s32 	%r3, %r71, %r72;
	add.s32 	%r4, %r3, %r1;
	setp.lt.s32 	%p2, %r67, 9;
	@%p2 bra 	$L__BB2_21;
	mad.lo.s32 	%r5, %r4, %r65, %r2;
	mul.lo.s32 	%r6, %r66, %r65;
	setp.lt.s32 	%p3, %r2, %r65;
	setp.lt.s32 	%p4, %r4, %r66;
	and.pred  	%p1, %p3, %p4;
	add.s32 	%r74, %r67, -9;
	setp.lt.u32 	%p5, %r74, 3;
	mov.b32 	%r188, 4;
	@%p5 bra 	$L__BB2_12;
	and.b32  	%r76, %r67, 2147483644;
	neg.s32 	%r186, %r76;
	mad.lo.s32 	%r77, %r66, 3, %r4;
	mad.lo.s32 	%r184, %r65, %r77, %r2;
	shl.b32 	%r78, %r66, 1;
	add.s32 	%r79, %r4, %r78;
	mad.lo.s32 	%r183, %r65, %r79, %r2;
	add.s32 	%r80, %r1, %r66;
	add.s32 	%r81, %r80, %r3;
	mad.lo.s32 	%r182, %r65, %r81, %r2;
	mad.lo.s32 	%r82, %r66, 5, %r4;
	mad.lo.s32 	%r180, %r65, %r82, %r2;
	mad.lo.s32 	%r83, %r66, 6, %r4;
	mad.lo.s32 	%r179, %r65, %r83, %r2;
	mad.lo.s32 	%r84, %r66, 7, %r4;
	mad.lo.s32 	%r178, %r65, %r84, %r2;
	shl.b32 	%r85, %r66, 2;
	add.s32 	%r86, %r4, %r85;
	mad.lo.s32 	%r177, %r65, %r86, %r2;
	mov.b32 	%r185, 8;
	mul.wide.s32 	%rd1, %r6, 4;
	not.pred 	%p6, %p1;
	mov.u32 	%r181, %r5;
$L__BB2_3:
	.pragma "nounroll";
	mov.u32 	%r188, %r185;
	ld.param.u64 	%rd74, [myKernel_restrict_param_3];
	cvta.to.global.u64 	%rd11, %rd74;
	mul.wide.s32 	%rd12, %r177, 4;
	add.s64 	%rd13, %rd11, %rd12;
	ld.global.nc.u32 	%r25, [%rd13];
	add.s64 	%rd14, %rd13, %rd1;
	ld.global.nc.u32 	%r26, [%rd14];
	mul.wide.s32 	%rd15, %r184, 4;
	add.s64 	%rd16, %rd11, %rd15;
	ld.global.nc.u32 	%r27, [%rd16];
	add.s64 	%rd17, %rd14, %rd1;
	ld.global.nc.u32 	%r28, [%rd17];
	mul.wide.s32 	%rd18, %r183, 4;
	add.s64 	%rd19, %rd11, %rd18;
	ld.global.nc.u32 	%r87, [%rd19];
	add.s64 	%rd20, %rd17, %rd1;
	ld.global.nc.u32 	%r29, [%rd20];
	mul.wide.s32 	%rd21, %r182, 4;
	add.s64 	%rd22, %rd11, %rd21;
	ld.global.nc.u32 	%r88, [%rd22];
	add.s64 	%rd2, %rd20, %rd1;
	ld.global.nc.u32 	%r30, [%rd2];
	add.s32 	%r31, %r26, %r25;
	add.s32 	%r32, %r31, %r28;
	add.s32 	%r33, %r27, %r87;
	add.s32 	%r34, %r33, %r88;
	@%p6 bra 	$L__BB2_5;
	ld.param.u64 	%rd77, [myKernel_restrict_param_4];
	ld.param.u64 	%rd75, [myKernel_restrict_param_3];
	cvta.to.global.u64 	%rd23, %rd75;
	mul.wide.s32 	%rd24, %r181, 4;
	add.s64 	%rd25, %rd23, %rd24;
	ld.global.nc.u32 	%r89, [%rd25];
	cvta.to.global.u64 	%rd26, %rd77;
	mul.wide.s32 	%rd27, %r177, 4;
	add.s64 	%rd28, %rd26, %rd27;
	add.s32 	%r90, %r34, %r89;
	add.s32 	%r91, %r32, %r29;
	add.s32 	%r92, %r91, %r30;
	sub.s32 	%r93, %r92, %r90;
	st.global.u32 	[%rd28], %r93;
$L__BB2_5:
	add.s64 	%rd3, %rd2, %rd1;
	ld.global.nc.u32 	%r35, [%rd3];
	add.s32 	%r94, %r28, %r26;
	add.s32 	%r95, %r94, %r29;
	add.s32 	%r96, %r95, %r30;
	add.s32 	%r97, %r96, %r35;
	add.s32 	%r98, %r34, %r25;
	sub.s32 	%r36, %r97, %r98;
	@%p6 bra 	$L__BB2_7;
	ld.param.u64 	%rd78, [myKernel_restrict_param_4];
	cvta.to.global.u64 	%rd29, %rd78;
	mul.wide.s32 	%rd30, %r180, 4;
	add.s64 	%rd31, %rd29, %rd30;
	st.global.u32 	[%rd31], %r36;
$L__BB2_7:
	add.s64 	%rd4, %rd3, %rd1;
	ld.global.nc.u32 	%r37, [%rd4];
	add.s32 	%r99, %r29, %r28;
	add.s32 	%r100, %r99, %r30;
	add.s32 	%r101, %r100, %r35;
	add.s32 	%r102, %r101, %r37;
	add.s32 	%r103, %r31, %r33;
	sub.s32 	%r38, %r102, %r103;
	@%p6 bra 	$L__BB2_9;
	ld.param.u64 	%rd79, [myKernel_restrict_param_4];
	cvta.to.global.u64 	%rd32, %rd79;
	mul.wide.s32 	%rd33, %r179, 4;
	add.s64 	%rd34, %rd32, %rd33;
	st.global.u32 	[%rd34], %r38;
$L__BB2_9:
	add.s64 	%rd35, %rd4, %rd1;
	ld.global.nc.u32 	%r104, [%rd35];
	add.s32 	%r105, %r30, %r29;
	add.s32 	%r106, %r105, %r35;
	add.s32 	%r107, %r106, %r37;
	add.s32 	%r108, %r107, %r104;
	add.s32 	%r109, %r32, %r27;
	sub.s32 	%r39, %r108, %r109;
	@%p6 bra 	$L__BB2_11;
	ld.param.u64 	%rd80, [myKernel_restrict_param_4];
	cvta.to.global.u64 	%rd36, %rd80;
	mul.wide.s32 	%rd37, %r178, 4;
	add.s64 	%rd38, %rd36, %rd37;
	st.global.u32 	[%rd38], %r39;
$L__BB2_11:
	add.s32 	%r186, %r186, 4;
	add.s32 	%r185, %r188, 4;
	shl.b32 	%r110, %r6, 2;
	add.s32 	%r184, %r184, %r110;
	add.s32 	%r183, %r183, %r110;
	add.s32 	%r182, %r182, %r110;
	add.s32 	%r181, %r181, %r110;
	add.s32 	%r180, %r180, %r110;
	add.s32 	%r179, %r179, %r110;
	add.s32 	%r178, %r178, %r110;
	add.s32 	%r177, %r177, %r110;
	setp.ne.s32 	%p10, %r186, -8;
	@%p10 bra 	$L__BB2_3;
$L__BB2_12:
	and.b32  	%r51, %r67, 3;
	setp.eq.s32 	%p11, %r51, 0;
	@%p11 bra 	$L__BB2_21;
	ld.param.u64 	%rd81, [myKernel_restrict_param_4];
	ld.param.u64 	%rd76, [myKernel_restrict_param_3];
	cvta.to.global.u64 	%rd5, %rd81;
	cvta.to.global.u64 	%rd6, %rd76;
	setp.eq.s32 	%p12, %r51, 1;
	@%p12 bra 	$L__BB2_18;
	mul.lo.s32 	%r111, %r6, %r188;
	add.s32 	%r52, %r111, %r5;
	mul.wide.s32 	%rd39, %r52, 4;
	add.s64 	%rd40, %rd6, %rd39;
	ld.global.nc.u32 	%r53, [%rd40];
	add.s32 	%r112, %r111, %r6;
	mul.wide.s32 	%rd7, %r6, 4;
	add.s64 	%rd41, %rd40, %rd7;
	ld.global.nc.u32 	%r54, [%rd41];
	shl.b32 	%r113, %r6, 1;
	sub.s32 	%r114, %r112, %r113;
	add.s32 	%r115, %r114, %r5;
	mul.wide.s32 	%rd42, %r115, 4;
	add.s64 	%rd43, %rd6, %rd42;
	ld.global.nc.u32 	%r116, [%rd43];
	mad.lo.s32 	%r117, %r6, 3, %r114;
	add.s64 	%rd44, %rd41, %rd7;
	ld.global.nc.u32 	%r55, [%rd44];
	shl.b32 	%r118, %r6, 2;
	sub.s32 	%r119, %r117, %r118;
	add.s32 	%r120, %r119, %r5;
	mul.wide.s32 	%rd45, %r120, 4;
	add.s64 	%rd46, %rd6, %rd45;
	ld.global.nc.u32 	%r121, [%rd46];
	mad.lo.s32 	%r122, %r6, 5, %r119;
	add.s64 	%rd47, %rd44, %rd7;
	ld.global.nc.u32 	%r56, [%rd47];
	mad.lo.s32 	%r123, %r6, -6, %r122;
	add.s32 	%r124, %r123, %r5;
	mul.wide.s32 	%rd48, %r124, 4;
	add.s64 	%rd49, %rd6, %rd48;
	ld.global.nc.u32 	%r125, [%rd49];
	mad.lo.s32 	%r126, %r6, 7, %r123;
	add.s64 	%rd8, %rd47, %rd7;
	ld.global.nc.u32 	%r57, [%rd8];
	shl.b32 	%r127, %r6, 3;
	sub.s32 	%r128, %r126, %r127;
	add.s32 	%r129, %r128, %r5;
	mul.wide.s32 	%rd50, %r129, 4;
	add.s64 	%rd51, %rd6, %rd50;
	ld.global.nc.u32 	%r58, [%rd51];
	add.s32 	%r130, %r116, %r121;
	add.s32 	%r59, %r130, %r125;
	not.pred 	%p13, %p1;
	@%p13 bra 	$L__BB2_16;
	add.s64 	%rd53, %rd5, %rd39;
	add.s32 	%r131, %r59, %r58;
	add.s32 	%r132, %r54, %r53;
	add.s32 	%r133, %r132, %r55;
	add.s32 	%r134, %r133, %r56;
	add.s32 	%r135, %r134, %r57;
	sub.s32 	%r136, %r135, %r131;
	st.global.u32 	[%rd53], %r136;
$L__BB2_16:
	add.s32 	%r188, %r188, 2;
	add.s64 	%rd54, %rd8, %rd7;
	ld.global.nc.u32 	%r137, [%rd54];
	add.s32 	%r138, %r55, %r54;
	add.s32 	%r139, %r138, %r56;
	add.s32 	%r140, %r139, %r57;
	add.s32 	%r141, %r140, %r137;
	add.s32 	%r142, %r59, %r53;
	sub.s32 	%r61, %r141, %r142;
	@%p13 bra 	$L__BB2_18;
	add.s32 	%r143, %r52, %r6;
	mul.wide.s32 	%rd55, %r143, 4;
	add.s64 	%rd56, %rd5, %rd55;
	st.global.u32 	[%rd56], %r61;
$L__BB2_18:
	and.b32  	%r144, %r67, 1;
	setp.eq.b32 	%p15, %r144, 1;
	not.pred 	%p16, %p15;
	@%p16 bra 	$L__BB2_21;
	mul.lo.s32 	%r145, %r6, %r188;
	add.s32 	%r63, %r145, %r5;
	mul.wide.s32 	%rd57, %r63, 4;
	add.s64 	%rd58, %rd6, %rd57;
	ld.global.nc.u32 	%r146, [%rd58];
	add.s32 	%r147, %r145, %r6;
	mul.wide.s32 	%rd59, %r6, 4;
	add.s64 	%rd60, %rd58, %rd59;
	ld.global.nc.u32 	%r148, [%rd60];
	shl.b32 	%r149, %r6, 1;
	sub.s32 	%r150, %r147, %r149;
	add.s32 	%r151, %r150, %r5;
	mul.wide.s32 	%rd61, %r151, 4;
	add.s64 	%rd62, %rd6, %rd61;
	ld.global.nc.u32 	%r152, [%rd62];
	mad.lo.s32 	%r153, %r6, 3, %r150;
	add.s64 	%rd63, %rd60, %rd59;
	ld.global.nc.u32 	%r154, [%rd63];
	shl.b32 	%r155, %r6, 2;
	sub.s32 	%r156, %r153, %r155;
	add.s32 	%r157, %r156, %r5;
	mul.wide.s32 	%rd64, %r157, 4;
	add.s64 	%rd65, %rd6, %rd64;
	ld.global.nc.u32 	%r158, [%rd65];
	mad.lo.s32 	%r159, %r6, 5, %r156;
	add.s64 	%rd66, %rd63, %rd59;
	ld.global.nc.u32 	%r160, [%rd66];
	mad.lo.s32 	%r161, %r6, -6, %r159;
	add.s32 	%r162, %r161, %r5;
	mul.wide.s32 	%rd67, %r162, 4;
	add.s64 	%rd68, %rd6, %rd67;
	ld.global.nc.u32 	%r163, [%rd68];
	mad.lo.s32 	%r164, %r6, 7, %r161;
	add.s64 	%rd69, %rd66, %rd59;
	ld.global.nc.u32 	%r165, [%rd69];
	shl.b32 	%r166, %r6, 3;
	sub.s32 	%r167, %r164, %r166;
	add.s32 	%r168, %r167, %r5;
	mul.wide.s32 	%rd70, %r168, 4;
	add.s64 	%rd71, %rd6, %rd70;
	ld.global.nc.u32 	%r169, [%rd71];
	add.s32 	%r170, %r148, %r146;
	add.s32 	%r171, %r170, %r154;
	add.s32 	%r172, %r152, %r158;
	add.s32 	%r173, %r171, %r160;
	add.s32 	%r174, %r172, %r163;
	add.s32 	%r175, %r173, %r165;
	add.s32 	%r176, %r174, %r169;
	sub.s32 	%r64, %r175, %r176;
	not.pred 	%p17, %p1;
	@%p17 bra 	$L__BB2_21;
	add.s64 	%rd73, %rd5, %rd57;
	st.global.u32 	[%rd73], %r64;
$L__BB2_21:
	ret;

}
	// .globl	myKernel_pipeline
.visible .entry myKernel_pipeline(
	.param .u32 myKernel_pipeline_param_0,
	.param .u32 myKernel_pipeline_param_1,
	.param .u32 myKernel_pipeline_param_2,
	.param .u64 .ptr .align 1 myKernel_pipeline_param_3,
	.param .u64 .ptr .align 1 myKernel_pipeline_param_4
)
{
	.reg .pred 	%p<28>;
	.reg .b32 	%r<315>;
	.reg .b64 	%rd<107>;

	ld.param.u32 	%r118, [myKernel_pipeline_param_0];
	ld.param.u32 	%r119, [myKernel_pipeline_param_1];
	ld.param.u32 	%r120, [myKernel_pipeline_param_2];
	ld.param.u64 	%rd10, [myKernel_pipeline_param_3];
	ld.param.u64 	%rd11, [myKernel_pipeline_param_4];
	cvta.to.global.u64 	%rd1, %rd11;
	cvta.to.global.u64 	%rd2, %rd10;
	mov.u32 	%r121, %tid.x;
	mov.u32 	%r122, %tid.y;
	mov.u32 	%r123, %ctaid.x;
	mov.u32 	%r124, %ntid.x;
	mad.lo.s32 	%r1, %r123, %r124, %r121;
	mov.u32 	%r125, %ctaid.y;
	mov.u32 	%r126, %ntid.y;
	mad.lo.s32 	%r2, %r125, %r126, %r122;
	mad.lo.s32 	%r3, %r2, %r118, %r1;
	mul.lo.s32 	%r4, %r119, %r118;
	mul.wide.s32 	%rd3, %r4, 4;
	setp.lt.s32 	%p2, %r120, 9;
	@%p2 bra 	$L__BB3_41;
	mul.wide.s32 	%rd12, %r3, 4;
	add.s64 	%rd4, %rd2, %rd12;
	add.s64 	%rd13, %rd4, %rd3;
	add.s64 	%rd14, %rd13, %rd3;
	add.s64 	%rd15, %rd14, %rd3;
	add.s64 	%rd16, %rd15, %rd3;
	add.s64 	%rd17, %rd16, %rd3;
	add.s64 	%rd18, %rd17, %rd3;
	add.s64 	%rd19, %rd18, %rd3;
	ld.global.nc.u32 	%r280, [%rd19];
	ld.global.nc.u32 	%r281, [%rd18];
	ld.global.nc.u32 	%r282, [%rd17];
	ld.global.nc.u32 	%r283, [%rd16];
	ld.global.nc.u32 	%r301, [%rd15];
	ld.global.nc.u32 	%r302, [%rd14];
	ld.global.nc.u32 	%r303, [%rd13];
	ld.global.nc.u32 	%r304, [%rd4];
	setp.lt.s32 	%p3, %r1, %r118;
	setp.lt.s32 	%p4, %r2, %r119;
	and.pred  	%p1, %p3, %p4;
	add.s32 	%r128, %r120, -9;
	setp.lt.u32 	%p5, %r128, 7;
	mov.b32 	%r296, 4;
	@%p5 bra 	$L__BB3_21;
	shl.b32 	%r130, %r119, 2;
	add.s32 	%r131, %r2, %r130;
	mad.lo.s32 	%r278, %r118, %r131, %r1;
	shl.b32 	%r276, %r4, 3;
	and.b32  	%r132, %r120, 2147483640;
	neg.s32 	%r277, %r132;
	mad.lo.s32 	%r133, %r119, 7, %r2;
	mad.lo.s32 	%r275, %r118, %r133, %r1;
	mad.lo.s32 	%r134, %r119, 6, %r2;
	mad.lo.s32 	%r274, %r118, %r134, %r1;
	mad.lo.s32 	%r135, %r119, 5, %r2;
	mad.lo.s32 	%r273, %r118, %r135, %r1;
	mad.lo.s32 	%r136, %r119, 9, %r2;
	mad.lo.s32 	%r272, %r118, %r136, %r1;
	mad.lo.s32 	%r137, %r119, 10, %r2;
	mad.lo.s32 	%r271, %r118, %r137, %r1;
	mad.lo.s32 	%r138, %r119, 11, %r2;
	mad.lo.s32 	%r270, %r118, %r138, %r1;
	shl.b32 	%r139, %r119, 3;
	add.s32 	%r140, %r2, %r139;
	mad.lo.s32 	%r269, %r118, %r140, %r1;
	mov.b32 	%r279, 8;
	not.pred 	%p6, %p1;
$L__BB3_3:
	.pragma "nounroll";
	mul.wide.s32 	%rd20, %r276, 4;
	add.s64 	%rd21, %rd4, %rd20;
	ld.global.nc.u32 	%r42, [%rd21];
	add.s32 	%r141, %r303, %r304;
	add.s32 	%r142, %r141, %r302;
	add.s32 	%r143, %r142, %r301;
	sub.s32 	%r144, %r283, %r143;
	add.s32 	%r145, %r144, %r282;
	add.s32 	%r146, %r145, %r281;
	add.s32 	%r43, %r146, %r280;
	@%p6 bra 	$L__BB3_5;
	mul.wide.s32 	%rd22, %r278, 4;
	add.s64 	%rd23, %rd1, %rd22;
	add.s32 	%r147, %r43, %r42;
	st.global.u32 	[%rd23], %r147;
$L__BB3_5:
	mul.wide.s32 	%rd24, %r4, 4;
	mul.wide.s32 	%rd25, %r276, 4;
	add.s64 	%rd26, %rd4, %rd25;
	add.s64 	%rd27, %rd26, %rd24;
	ld.global.nc.u32 	%r44, [%rd27];
	add.s32 	%r148, %r302, %r303;
	add.s32 	%r149, %r148, %r301;
	add.s32 	%r150, %r149, %r283;
	sub.s32 	%r151, %r282, %r150;
	add.s32 	%r152, %r151, %r281;
	add.s32 	%r153, %r152, %r280;
	add.s32 	%r45, %r153, %r42;
	@%p6 bra 	$L__BB3_7;
	mul.wide.s32 	%rd28, %r273, 4;
	add.s64 	%rd29, %rd1, %rd28;
	add.s32 	%r154, %r45, %r44;
	st.global.u32 	[%rd29], %r154;
$L__BB3_7:
	mul.wide.s32 	%rd30, %r4, 4;
	mul.wide.s32 	%rd31, %r276, 4;
	add.s64 	%rd32, %rd4, %rd31;
	add.s64 	%rd33, %rd32, %rd30;
	add.s64 	%rd34, %rd33, %rd30;
	ld.global.nc.u32 	%r46, [%rd34];
	add.s32 	%r155, %r301, %r302;
	add.s32 	%r156, %r155, %r283;
	add.s32 	%r157, %r156, %r282;
	sub.s32 	%r158, %r281, %r157;
	add.s32 	%r159, %r158, %r280;
	add.s32 	%r160, %r159, %r42;
	add.s32 	%r47, %r160, %r44;
	@%p6 bra 	$L__BB3_9;
	mul.wide.s32 	%rd35, %r274, 4;
	add.s64 	%rd36, %rd1, %rd35;
	add.s32 	%r161, %r47, %r46;
	st.global.u32 	[%rd36], %r161;
$L__BB3_9:
	mul.wide.s32 	%rd37, %r4, 4;
	mul.wide.s32 	%rd38, %r276, 4;
	add.s64 	%rd39, %rd4, %rd38;
	add.s64 	%rd40, %rd39, %rd37;
	add.s64 	%rd41, %rd40, %rd37;
	add.s64 	%rd42, %rd41, %rd37;
	ld.global.nc.u32 	%r48, [%rd42];
	add.s32 	%r162, %r283, %r301;
	add.s32 	%r163, %r162, %r282;
	add.s32 	%r164, %r163, %r281;
	sub.s32 	%r165, %r280, %r164;
	add.s32 	%r166, %r165, %r42;
	add.s32 	%r167, %r166, %r44;
	add.s32 	%r49, %r167, %r46;
	@%p6 bra 	$L__BB3_11;
	mul.wide.s32 	%rd43, %r275, 4;
	add.s64 	%rd44, %rd1, %rd43;
	add.s32 	%r168, %r49, %r48;
	st.global.u32 	[%rd44], %r168;
$L__BB3_11:
	mul.wide.s32 	%rd45, %r4, 4;
	mul.wide.s32 	%rd46, %r276, 4;
	add.s64 	%rd47, %rd4, %rd46;
	add.s64 	%rd48, %rd47, %rd45;
	add.s64 	%rd49, %rd48, %rd45;
	add.s64 	%rd50, %rd49, %rd45;
	add.s64 	%rd51, %rd50, %rd45;
	ld.global.nc.u32 	%r50, [%rd51];
	add.s32 	%r169, %r282, %r283;
	add.s32 	%r170, %r169, %r281;
	add.s32 	%r171, %r170, %r280;
	sub.s32 	%r172, %r42, %r171;
	add.s32 	%r173, %r172, %r44;
	add.s32 	%r174, %r173, %r46;
	add.s32 	%r51, %r174, %r48;
	@%p6 bra 	$L__BB3_13;
	mul.wide.s32 	%rd52, %r269, 4;
	add.s64 	%rd53, %rd1, %rd52;
	add.s32 	%r175, %r51, %r50;
	st.global.u32 	[%rd53], %r175;
$L__BB3_13:
	mul.wide.s32 	%rd54, %r4, 4;
	mul.wide.s32 	%rd55, %r276, 4;
	add.s64 	%rd56, %rd4, %rd55;
	add.s64 	%rd57, %rd56, %rd54;
	add.s64 	%rd58, %rd57, %rd54;
	add.s64 	%rd59, %rd58, %rd54;
	add.s64 	%rd60, %rd59, %rd54;
	add.s64 	%rd61, %rd60, %rd54;
	ld.global.nc.u32 	%r52, [%rd61];
	add.s32 	%r176, %r281, %r282;
	add.s32 	%r177, %r176, %r280;
	add.s32 	%r178, %r177, %r42;
	sub.s32 	%r179, %r44, %r178;
	add.s32 	%r180, %r179, %r46;
	add.s32 	%r181, %r180, %r48;
	add.s32 	%r53, %r181, %r50;
	@%p6 bra 	$L__BB3_15;
	mul.wide.s32 	%rd62, %r272, 4;
	add.s64 	%rd63, %rd1, %rd62;
	add.s32 	%r182, %r53, %r52;
	st.global.u32 	[%rd63], %r182;
$L__BB3_15:
	mul.wide.s32 	%rd64, %r4, 4;
	mul.wide.s32 	%rd65, %r276, 4;
	add.s64 	%rd66, %rd4, %rd65;
	add.s64 	%rd67, %rd66, %rd64;
	add.s64 	%rd68, %rd67, %rd64;
	add.s64 	%rd69, %rd68, %rd64;
	add.s64 	%rd70, %rd69, %rd64;
	add.s64 	%rd71, %rd70, %rd64;
	add.s64 	%rd72, %rd71, %rd64;
	ld.global.nc.u32 	%r54, [%rd72];
	add.s32 	%r183, %r280, %r281;
	add.s32 	%r184, %r183, %r42;
	add.s32 	%r185, %r184, %r44;
	sub.s32 	%r186, %r46, %r185;
	add.s32 	%r187, %r186, %r48;
	add.s32 	%r188, %r187, %r50;
	add.s32 	%r55, %r188, %r52;
	@%p6 bra 	$L__BB3_17;
	mul.wide.s32 	%rd73, %r271, 4;
	add.s64 	%rd74, %rd1, %rd73;
	add.s32 	%r189, %r55, %r54;
	st.global.u32 	[%rd74], %r189;
$L__BB3_17:
	mul.wide.s32 	%rd75, %r4, 4;
	mul.wide.s32 	%rd76, %r276, 4;
	add.s64 	%rd77, %rd4, %rd76;
	add.s64 	%rd78, %rd77, %rd75;
	add.s64 	%rd79, %rd78, %rd75;
	add.s64 	%rd80, %rd79, %rd75;
	add.s64 	%rd81, %rd80, %rd75;
	add.s64 	%rd82, %rd81, %rd75;
	add.s64 	%rd83, %rd82, %rd75;
	add.s64 	%rd84, %rd83, %rd75;
	ld.global.nc.u32 	%r56, [%rd84];
	add.s32 	%r190, %r42, %r280;
	add.s32 	%r191, %r190, %r44;
	add.s32 	%r192, %r191, %r46;
	sub.s32 	%r193, %r48, %r192;
	add.s32 	%r194, %r193, %r50;
	add.s32 	%r195, %r194, %r52;
	add.s32 	%r57, %r195, %r54;
	@%p6 bra 	$L__BB3_19;
	mul.wide.s32 	%rd85, %r270, 4;
	add.s64 	%rd86, %rd1, %rd85;
	add.s32 	%r196, %r57, %r56;
	st.global.u32 	[%rd86], %r196;
$L__BB3_19:
	add.s32 	%r279, %r279, 8;
	shl.b32 	%r197, %r4, 3;
	add.s32 	%r278, %r278, %r197;
	add.s32 	%r277, %r277, 8;
	add.s32 	%r276, %r276, %r197;
	add.s32 	%r275, %r275, %r197;
	add.s32 	%r274, %r274, %r197;
	add.s32 	%r273, %r273, %r197;
	add.s32 	%r272, %r272, %r197;
	add.s32 	%r271, %r271, %r197;
	add.s32 	%r270, %r270, %r197;
	add.s32 	%r269, %r269, %r197;
	setp.ne.s32 	%p14, %r277, -8;
	mov.u32 	%r280, %r56;
	mov.u32 	%r281, %r54;
	mov.u32 	%r282, %r52;
	mov.u32 	%r283, %r50;
	mov.u32 	%r301, %r48;
	mov.u32 	%r302, %r46;
	mov.u32 	%r303, %r44;
	mov.u32 	%r304, %r42;
	@%p14 bra 	$L__BB3_3;
	add.s32 	%r296, %r279, -4;
	mov.u32 	%r280, %r56;
	mov.u32 	%r281, %r54;
	mov.u32 	%r282, %r52;
	mov.u32 	%r283, %r50;
	mov.u32 	%r301, %r48;
	mov.u32 	%r302, %r46;
	mov.u32 	%r303, %r44;
	mov.u32 	%r304, %r42;
$L__BB3_21:
	and.b32  	%r79, %r120, 7;
	setp.eq.s32 	%p15, %r79, 0;
	@%p15 bra 	$L__BB3_41;
	mul.wide.s32 	%rd5, %r4, 4;
	and.b32  	%r80, %r120, 3;
	setp.lt.u32 	%p16, %r79, 4;
	mov.u32 	%r297, %r280;
	mov.u32 	%r298, %r281;
	mov.u32 	%r299, %r282;
	mov.u32 	%r300, %r283;
	mov.u32 	%r314, %r296;
	@%p16 bra 	$L__BB3_31;
	add.s32 	%r314, %r296, 4;
	mul.lo.s32 	%r82, %r4, %r314;
	mul.wide.s32 	%rd87, %r82, 4;
	add.s64 	%rd6, %rd4, %rd87;
	ld.global.nc.u32 	%r300, [%rd6];
	add.s32 	%r198, %r303, %r304;
	add.s32 	%r199, %r198, %r302;
	add.s32 	%r200, %r199, %r301;
	sub.s32 	%r201, %r283, %r200;
	add.s32 	%r202, %r201, %r282;
	add.s32 	%r203, %r202, %r281;
	add.s32 	%r84, %r203, %r280;
	not.pred 	%p17, %p1;
	@%p17 bra 	$L__BB3_25;
	mad.lo.s32 	%r204, %r4, %r296, %r3;
	mul.wide.s32 	%rd88, %r204, 4;
	add.s64 	%rd89, %rd1, %rd88;
	add.s32 	%r205, %r84, %r300;
	st.global.u32 	[%rd89], %r205;
$L__BB3_25:
	add.s32 	%r85, %r82, %r4;
	add.s64 	%rd7, %rd6, %rd5;
	ld.global.nc.u32 	%r299, [%rd7];
	add.s32 	%r206, %r302, %r303;
	add.s32 	%r207, %r206, %r301;
	add.s32 	%r208, %r207, %r283;
	sub.s32 	%r209, %r282, %r208;
	add.s32 	%r210, %r209, %r281;
	add.s32 	%r211, %r210, %r280;
	add.s32 	%r87, %r211, %r300;
	@%p17 bra 	$L__BB3_27;
	shl.b32 	%r212, %r4, 2;
	sub.s32 	%r213, %r85, %r212;
	add.s32 	%r214, %r213, %r3;
	mul.wide.s32 	%rd90, %r214, 4;
	add.s64 	%rd91, %rd1, %rd90;
	add.s32 	%r215, %r87, %r299;
	st.global.u32 	[%rd91], %r215;
$L__BB3_27:
	add.s32 	%r88, %r85, %r4;
	add.s64 	%rd8, %rd7, %rd5;
	ld.global.nc.u32 	%r298, [%rd8];
	add.s32 	%r216, %r301, %r302;
	add.s32 	%r217, %r216, %r283;
	add.s32 	%r218, %r217, %r282;
	sub.s32 	%r219, %r281, %r218;
	add.s32 	%r220, %r219, %r280;
	add.s32 	%r221, %r220, %r300;
	add.s32 	%r90, %r221, %r299;
	@%p17 bra 	$L__BB3_29;
	shl.b32 	%r222, %r4, 2;
	sub.s32 	%r223, %r88, %r222;
	add.s32 	%r224, %r223, %r3;
	mul.wide.s32 	%rd92, %r224, 4;
	add.s64 	%rd93, %rd1, %rd92;
	add.s32 	%r225, %r90, %r298;
	st.global.u32 	[%rd93], %r225;
$L__BB3_29:
	add.s64 	%rd94, %rd8, %rd5;
	ld.global.nc.u32 	%r297, [%rd94];
	add.s32 	%r226, %r283, %r301;
	add.s32 	%r227, %r226, %r282;
	add.s32 	%r228, %r227, %r281;
	sub.s32 	%r229, %r280, %r228;
	add.s32 	%r230, %r229, %r300;
	add.s32 	%r231, %r230, %r299;
	add.s32 	%r92, %r231, %r298;
	mov.u32 	%r301, %r280;
	mov.u32 	%r302, %r281;
	mov.u32 	%r303, %r282;
	mov.u32 	%r304, %r283;
	@%p17 bra 	$L__BB3_31;
	shl.b32 	%r232, %r4, 2;
	add.s32 	%r233, %r88, %r4;
	sub.s32 	%r234, %r233, %r232;
	add.s32 	%r235, %r234, %r3;
	mul.wide.s32 	%rd95, %r235, 4;
	add.s64 	%rd96, %rd1, %rd95;
	add.s32 	%r236, %r92, %r297;
	st.global.u32 	[%rd96], %r236;
$L__BB3_31:
	setp.eq.s32 	%p21, %r80, 0;
	@%p21 bra 	$L__BB3_41;
	setp.eq.s32 	%p22, %r80, 1;
	mov.u32 	%r306, %r297;
	mov.u32 	%r307, %r298;
	mov.u32 	%r308, %r299;
	mov.u32 	%r309, %r300;
	mov.u32 	%r310, %r301;
	mov.u32 	%r311, %r302;
	@%p22 bra 	$L__BB3_38;
	add.s32 	%r237, %r314, 4;
	mul.lo.s32 	%r102, %r4, %r237;
	mul.wide.s32 	%rd97, %r102, 4;
	add.s64 	%rd9, %rd4, %rd97;
	ld.global.nc.u32 	%r307, [%rd9];
	add.s32 	%r238, %r303, %r304;
	add.s32 	%r239, %r238, %r302;
	add.s32 	%r240, %r239, %r301;
	sub.s32 	%r241, %r300, %r240;
	add.s32 	%r242, %r241, %r299;
	add.s32 	%r243, %r242, %r298;
	add.s32 	%r104, %r243, %r297;
	not.pred 	%p23, %p1;
	@%p23 bra 	$L__BB3_35;
	mad.lo.s32 	%r244, %r4, %r314, %r3;
	mul.wide.s32 	%rd98, %r244, 4;
	add.s64 	%rd99, %rd1, %rd98;
	add.s32 	%r245, %r104, %r307;
	st.global.u32 	[%rd99], %r245;
$L__BB3_35:
	add.s64 	%rd100, %rd9, %rd5;
	ld.global.nc.u32 	%r306, [%rd100];
	add.s32 	%r246, %r302, %r303;
	add.s32 	%r247, %r246, %r301;
	add.s32 	%r248, %r247, %r300;
	sub.s32 	%r249, %r299, %r248;
	add.s32 	%r250, %r249, %r298;
	add.s32 	%r251, %r250, %r297;
	add.s32 	%r106, %r251, %r307;
	@%p23 bra 	$L__BB3_37;
	shl.b32 	%r252, %r4, 2;
	add.s32 	%r253, %r102, %r4;
	sub.s32 	%r254, %r253, %r252;
	add.s32 	%r255, %r254, %r3;
	mul.wide.s32 	%rd101, %r255, 4;
	add.s64 	%rd102, %rd1, %rd101;
	add.s32 	%r256, %r106, %r306;
	st.global.u32 	[%rd102], %r256;
$L__BB3_37:
	add.s32 	%r314, %r314, 2;
	mov.u32 	%r308, %r297;
	mov.u32 	%r309, %r298;
	mov.u32 	%r310, %r299;
	mov.u32 	%r311, %r300;
	mov.u32 	%r303, %r301;
	mov.u32 	%r304, %r302;
$L__BB3_38:
	and.b32  	%r257, %r120, 1;
	setp.eq.b32 	%p25, %r257, 1;
	not.pred 	%p26, %p25;
	@%p26 bra 	$L__BB3_41;
	add.s32 	%r258, %r314, 4;
	mul.lo.s32 	%r259, %r4, %r258;
	mul.wide.s32 	%rd103, %r259, 4;
	add.s64 	%rd104, %rd4, %rd103;
	ld.global.nc.u32 	%r260, [%rd104];
	add.s32 	%r261, %r303, %r304;
	add.s32 	%r262, %r261, %r311;
	add.s32 	%r263, %r262, %r310;
	sub.s32 	%r264, %r309, %r263;
	add.s32 	%r265, %r264, %r308;
	add.s32 	%r266, %r265, %r307;
	add.s32 	%r267, %r266, %r306;
	add.s32 	%r117, %r267, %r260;
	not.pred 	%p27, %p1;
	@%p27 bra 	$L__BB3_41;
	mad.lo.s32 	%r268, %r4, %r314, %r3;
	mul.wide.s32 	%rd105, %r268, 4;
	add.s64 	%rd106, %rd1, %rd105;
	st.global.u32 	[%rd106], %r117;
$L__BB3_41:
	ret;

}


// ===== COMPILED SASS (sm_100) =====

	.target	sm_100

	.elftype	@"ET_EXEC"


//--------------------- .note.nv.tkinfo           --------------------------
	.section	.note.nv.tkinfo,"",@"SHT_NOTE"
	.sectionflags	@"SHF_NOTE_NV_TKINFO"
	.tkinfo
        /*0018*/ 	.word	0x00000002
        /*0030*/ 	.string	""
        /*0030*/ 	.string	"ptxas"
        /*0030*/ 	.string	"Cuda compilation tools, release 13.0, V13.0.88"
        /*0030*/ 	.string	"Build cuda_13.0.r13.0/compiler.36424714_0"
        /*0030*/ 	.string	"-arch sm_100 -m 64 "



//--------------------- .note.nv.cuinfo           --------------------------
	.section	.note.nv.cuinfo,"",@"SHT_NOTE"
	.sectionflags	@"SHF_NOTE_NV_CUINFO"
        /*0018*/ 	.short	0x0002
        /*001a*/ 	.short	0x0064
        /*001c*/ 	.short	0x0082
	.zero		2


//--------------------- .nv.info                  --------------------------
	.section	.nv.info,"",@"SHT_CUDA_INFO"
	.align	4


	//----- nvinfo : EIATTR_REGCOUNT
	.align		4
        /*0000*/ 	.byte	0x04, 0x2f
        /*0002*/ 	.short	(.L_1 - .L_0)
	.align		4
.L_0:
        /*0004*/ 	.word	index@(myKernel_ref)
        /*0008*/ 	.word	0x0000002f


	//----- nvinfo : EIATTR_FRAME_SIZE
	.align		4
.L_1:
        /*000c*/ 	.byte	0x04, 0x11
        /*000e*/ 	.short	(.L_3 - .L_2)
	.align		4
.L_2:
        /*0010*/ 	.word	index@(myKernel_ref)
        /*0014*/ 	.word	0x00000000


	//----- nvinfo : EIATTR_REGCOUNT
	.align		4
.L_3:
        /*0018*/ 	.byte	0x04, 0x2f
        /*001a*/ 	.short	(.L_5 - .L_4)
	.align		4
.L_4:
        /*001c*/ 	.word	index@(myKernel_lgd)
        /*0020*/ 	.word	0x00000020


	//----- nvinfo : EIATTR_FRAME_SIZE
	.align		4
.L_5:
        /*0024*/ 	.byte	0x04, 0x11
        /*0026*/ 	.short	(.L_7 - .L_6)
	.align		4
.L_6:
        /*0028*/ 	.word	index@(myKernel_lgd)
        /*002c*/ 	.word	0x00000000


	//----- nvinfo : EIATTR_REGCOUNT
	.align		4
.L_7:
        /*0030*/ 	.byte	0x04, 0x2f
        /*0032*/ 	.short	(.L_9 - .L_8)
	.align		4
.L_8:
        /*0034*/ 	.word	index@(myKernel_restrict)
        /*0038*/ 	.word	0x00000020


	//----- nvinfo : EIATTR_FRAME_SIZE
	.align		4
.L_9:
        /*003c*/ 	.byte	0x04, 0x11
        /*003e*/ 	.short	(.L_11 - .L_10)
	.align		4
.L_10:
        /*0040*/ 	.word	index@(myKernel_restrict)
        /*0044*/ 	.word	0x00000000


	//----- nvinfo : EIATTR_REGCOUNT
	.align		4
.L_11:
        /*0048*/ 	.byte	0x04, 0x2f
        /*004a*/ 	.short	(.L_13 - .L_12)
	.align		4
.L_12:
        /*004c*/ 	.word	index@(myKernel_pipeline)
        /*0050*/ 	.word	0x00000028


	//----- nvinfo : EIATTR_FRAME_SIZE
	.align		4
.L_13:
        /*0054*/ 	.byte	0x04, 0x11
        /*0056*/ 	.short	(.L_15 - .L_14)
	.align		4
.L_14:
        /*0058*/ 	.word	index@(myKernel_pipeline)
        /*005c*/ 	.word	0x00000000


	//----- nvinfo : EIATTR_MIN_STACK_SIZE
	.align		4
.L_15:
        /*0060*/ 	.byte	0x04, 0x12
        /*0062*/ 	.short	(.L_17 - .L_16)
	.align		4
.L_16:
        /*0064*/ 	.word	index@(myKernel_pipeline)
        /*0068*/ 	.word	0x00000000


	//----- nvinfo : EIATTR_MIN_STACK_SIZE
	.align		4
.L_17:
        /*006c*/ 	.byte	0x04, 0x12
        /*006e*/ 	.short	(.L_19 - .L_18)
	.align		4
.L_18:
        /*0070*/ 	.word	index@(myKernel_restrict)
        /*0074*/ 	.word	0x00000000


	//----- nvinfo : EIATTR_MIN_STACK_SIZE
	.align		4
.L_19:
        /*0078*/ 	.byte	0x04, 0x12
        /*007a*/ 	.short	(.L_21 - .L_20)
	.align		4
.L_20:
        /*007c*/ 	.word	index@(myKernel_lgd)
        /*0080*/ 	.word	0x00000000


	//----- nvinfo : EIATTR_MIN_STACK_SIZE
	.align		4
.L_21:
        /*0084*/ 	.byte	0x04, 0x12
        /*0086*/ 	.short	(.L_23 - .L_22)
	.align		4
.L_22:
        /*0088*/ 	.word	index@(myKernel_ref)
        /*008c*/ 	.word	0x00000000
.L_23:


//--------------------- .nv.compat                --------------------------
	.section	.nv.compat,"",@"SHT_CUDA_COMPAT_INFO"
	.align	4
        /*0000*/ 	.byte	0x02, 0x09, 0x00, 0x00, 0x02, 0x02, 0x01, 0x00, 0x02, 0x05, 0x05, 0x00, 0x03, 0x07, 0x01, 0x01
        /*0010*/ 	.byte	0x02, 0x03, 0x00, 0x00, 0x02, 0x06, 0x01, 0x00, 0x04, 0x0b, 0x08, 0x00, 0x09, 0x00, 0x00, 0x00
        /*0020*/ 	.byte	0x00, 0x00, 0x00, 0x00


//--------------------- .nv.info.myKernel_pipeline --------------------------
	.section	.nv.info.myKernel_pipeline,"",@"SHT_CUDA_INFO"
	.sectionflags	@""
	.align	4


	//----- nvinfo : EIATTR_CUDA_API_VERSION
	.align		4
        /*0000*/ 	.byte	0x04, 0x37
        /*0002*/ 	.short	(.L_25 - .L_24)
.L_24:
        /*0004*/ 	.word	0x00000082


	//----- nvinfo : EIATTR_KPARAM_INFO
	.align		4
.L_25:
        /*0008*/ 	.byte	0x04, 0x17
        /*000a*/ 	.short	(.L_27 - .L_26)
.L_26:
        /*000c*/ 	.word	0x00000000
        /*0010*/ 	.short	0x0004
        /*0012*/ 	.short	0x0018
        /*0014*/ 	.byte	0x00, 0xf5, 0x21, 0x00


	//----- nvinfo : EIATTR_KPARAM_INFO
	.align		4
.L_27:
        /*0018*/ 	.byte	0x04, 0x17
        /*001a*/ 	.short	(.L_29 - .L_28)
.L_28:
        /*001c*/ 	.word	0x00000000
        /*0020*/ 	.short	0x0003
        /*0022*/ 	.short	0x0010
        /*0024*/ 	.byte	0x00, 0xf5, 0x21, 0x00


	//----- nvinfo : EIATTR_KPARAM_INFO
	.align		4
.L_29:
        /*0028*/ 	.byte	0x04, 0x17
        /*002a*/ 	.short	(.L_31 - .L_30)
.L_30:
        /*002c*/ 	.word	0x00000000
        /*0030*/ 	.short	0x0002
        /*0032*/ 	.short	0x0008
        /*0034*/ 	.byte	0x00, 0xf0, 0x11, 0x00


	//----- nvinfo : EIATTR_KPARAM_INFO
	.align		4
.L_31:
        /*0038*/ 	.byte	0x04, 0x17
        /*003a*/ 	.short	(.L_33 - .L_32)
.L_32:
        /*003c*/ 	.word	0x00000000
        /*0040*/ 	.short	0x0001
        /*0042*/ 	.short	0x0004
        /*0044*/ 	.byte	0x00, 0xf0, 0x11, 0x00


	//----- nvinfo : EIATTR_KPARAM_INFO
	.align		4
.L_33:
        /*0048*/ 	.byte	0x04, 0x17
        /*004a*/ 	.short	(.L_35 - .L_34)
.L_34:
        /*004c*/ 	.word	0x00000000
        /*0050*/ 	.short	0x0000
        /*0052*/ 	.short	0x0000
        /*0054*/ 	.byte	0x00, 0xf0, 0x11, 0x00


	//----- nvinfo : EIATTR_SPARSE_MMA_MASK
	.align		4
.L_35:
        /*0058*/ 	.byte	0x03, 0x50
        /*005a*/ 	.short	0x0000


	//----- nvinfo : EIATTR_MAXREG_COUNT
	.align		4
        /*005c*/ 	.byte	0x03, 0x1b
        /*005e*/ 	.short	0x00ff


	//----- nvinfo : EIATTR_MERCURY_ISA_VERSION
	.align		4
        /*0060*/ 	.byte	0x03, 0x5f
        /*0062*/ 	.short	0x0101


	//----- nvinfo : EIATTR_VRC_CTA_INIT_COUNT
	.align		4
        /*0064*/ 	.byte	0x02, 0x4a
	.zero		1
	.zero		1


	//----- nvinfo : EIATTR_EXIT_INSTR_OFFSETS
	.align		4
        /*0068*/ 	.byte	0x04, 0x1c
        /*006a*/ 	.short	(.L_37 - .L_36)


	//   ....[0]....
.L_36:
        /*006c*/ 	.word	0x00000090


	//   ....[1]....
        /*0070*/ 	.word	0x00000a30


	//   ....[2]....
        /*0074*/ 	.word	0x00000e40


	//   ....[3]....
        /*0078*/ 	.word	0x000010e0


	//   ....[4]....
        /*007c*/ 	.word	0x00001130


	//   ....[5]....
        /*0080*/ 	.word	0x000011c0


	//----- nvinfo : EIATTR_CBANK_PARAM_SIZE
	.align		4
.L_37:
        /*0084*/ 	.byte	0x03, 0x19
        /*0086*/ 	.short	0x0020


	//----- nvinfo : EIATTR_PARAM_CBANK
	.align		4
        /*0088*/ 	.byte	0x04, 0x0a
        /*008a*/ 	.short	(.L_39 - .L_38)
	.align		4
.L_38:
        /*008c*/ 	.word	index@(.nv.constant0.myKernel_pipeline)
        /*0090*/ 	.short	0x0380
        /*0092*/ 	.short	0x0020


	//----- nvinfo : EIATTR_SW_WAR
	.align		4
.L_39:
        /*0094*/ 	.byte	0x04, 0x36
        /*0096*/ 	.short	(.L_41 - .L_40)
.L_40:
        /*0098*/ 	.word	0x00000008
.L_41:


//--------------------- .nv.info.myKernel_restrict --------------------------
	.section	.nv.info.myKernel_restrict,"",@"SHT_CUDA_INFO"
	.sectionflags	@""
	.align	4


	//----- nvinfo : EIATTR_CUDA_API_VERSION
	.align		4
        /*0000*/ 	.byte	0x04, 0x37
        /*0002*/ 	.short	(.L_43 - .L_42)
.L_42:
        /*0004*/ 	.word	0x00000082


	//----- nvinfo : EIATTR_KPARAM_INFO
	.align		4
.L_43:
        /*0008*/ 	.byte	0x04, 0x17
        /*000a*/ 	.short	(.L_45 - .L_44)
.L_44:
        /*000c*/ 	.word	0x00000000
        /*0010*/ 	.short	0x0004
        /*0012*/ 	.short	0x0018
        /*0014*/ 	.byte	0x00, 0xf5, 0x21, 0x00


	//----- nvinfo : EIATTR_KPARAM_INFO
	.align		4
.L_45:
        /*0018*/ 	.byte	0x04, 0x17
        /*001a*/ 	.short	(.L_47 - .L_46)
.L_46:
        /*001c*/ 	.word	0x00000000
        /*0020*/ 	.short	0x0003
        /*0022*/ 	.short	0x0010
        /*0024*/ 	.byte	0x00, 0xf5, 0x21, 0x00


	//----- nvinfo : EIATTR_KPARAM_INFO
	.align		4
.L_47:
        /*0028*/ 	.byte	0x04, 0x17
        /*002a*/ 	.short	(.L_49 - .L_48)
.L_48:
        /*002c*/ 	.word	0x00000000
        /*0030*/ 	.short	0x0002
        /*0032*/ 	.short	0x0008
        /*0034*/ 	.byte	0x00, 0xf0, 0x11, 0x00


	//----- nvinfo : EIATTR_KPARAM_INFO
	.align		4
.L_49:
        /*0038*/ 	.byte	0x04, 0x17
        /*003a*/ 	.short	(.L_51 - .L_50)
.L_50:
        /*003c*/ 	.word	0x00000000
        /*0040*/ 	.short	0x0001
        /*0042*/ 	.short	0x0004
        /*0044*/ 	.byte	0x00, 0xf0, 0x11, 0x00


	//----- nvinfo : EIATTR_KPARAM_INFO
	.align		4
.L_51:
        /*0048*/ 	.byte	0x04, 0x17
        /*004a*/ 	.short	(.L_53 - .L_52)
.L_52:
        /*004c*/ 	.word	0x00000000
        /*0050*/ 	.short	0x0000
        /*0052*/ 	.short	0x0000
        /*0054*/ 	.byte	0x00, 0xf0, 0x11, 0x00


	//----- nvinfo : EIATTR_SPARSE_MMA_MASK
	.align		4
.L_53:
        /*0058*/ 	.byte	0x03, 0x50
        /*005a*/ 	.short	0x0000


	//----- nvinfo : EIATTR_MAXREG_COUNT
	.align		4
        /*005c*/ 	.byte	0x03, 0x1b
        /*005e*/ 	.short	0x00ff


	//----- nvinfo : EIATTR_MERCURY_ISA_VERSION
	.align		4
        /*0060*/ 	.byte	0x03, 0x5f
        /*0062*/ 	.short	0x0101


	//----- nvinfo : EIATTR_VRC_CTA_INIT_COUNT
	.align		4
        /*0064*/ 	.byte	0x02, 0x4a
	.zero		1
	.zero		1


	//----- nvinfo : EIATTR_EXIT_INSTR_OFFSETS
	.align		4
        /*0068*/ 	.byte	0x04, 0x1c
        /*006a*/ 	.short	(.L_55 - .L_54)


	//   ....[0]....
.L_54:
        /*006c*/ 	.word	0x000000a0


	//   ....[1]....
        /*0070*/ 	.word	0x000006c0


	//   ....[2]....
        /*0074*/ 	.word	0x00000a20


	//   ....[3]....
        /*0078*/ 	.word	0x00000c30


	//   ....[4]....
        /*007c*/ 	.word	0x00000cb0


	//----- nvinfo : EIATTR_CBANK_PARAM_SIZE
	.align		4
.L_55:
        /*0080*/ 	.byte	0x03, 0x19
        /*0082*/ 	.short	0x0020


	//----- nvinfo : EIATTR_PARAM_CBANK
	.align		4
        /*0084*/ 	.byte	0x04, 0x0a
        /*0086*/ 	.short	(.L_57 - .L_56)
	.align		4
.L_56:
        /*0088*/ 	.word	index@(.nv.constant0.myKernel_restrict)
        /*008c*/ 	.short	0x0380
        /*008e*/ 	.short	0x0020


	//----- nvinfo : EIATTR_SW_WAR
	.align		4
.L_57:
        /*0090*/ 	.byte	0x04, 0x36
        /*0092*/ 	.short	(.L_59 - .L_58)
.L_58:
        /*0094*/ 	.word	0x00000008
.L_59:


//--------------------- .nv.info.myKernel_lgd     --------------------------
	.section	.nv.info.myKernel_lgd,"",@"SHT_CUDA_INFO"
	.sectionflags	@""
	.align	4


	//----- nvinfo : EIATTR_CUDA_API_VERSION
	.align		4
        /*0000*/ 	.byte	0x04, 0x37
        /*0002*/ 	.short	(.L_61 - .L_60)
.L_60:
        /*0004*/ 	.word	0x00000082


	//----- nvinfo : EIATTR_KPARAM_INFO
	.align		4
.L_61:
        /*0008*/ 	.byte	0x04, 0x17
        /*000a*/ 	.short	(.L_63 - .L_62)
.L_62:
        /*000c*/ 	.word	0x00000000
        /*0010*/ 	.short	0x0004
        /*0012*/ 	.short	0x0018
        /*0014*/ 	.byte	0x00, 0xf5, 0x21, 0x00


	//----- nvinfo : EIATTR_KPARAM_INFO
	.align		4
.L_63:
        /*0018*/ 	.byte	0x04, 0x17
        /*001a*/ 	.short	(.L_65 - .L_64)
.L_64:
        /*001c*/ 	.word	0x00000000
        /*0020*/ 	.short	0x0003
        /*0022*/ 	.short	0x0010
        /*0024*/ 	.byte	0x00, 0xf5, 0x21, 0x00


	//----- nvinfo : EIATTR_KPARAM_INFO
	.align		4
.L_65:
        /*0028*/ 	.byte	0x04, 0x17
        /*002a*/ 	.short	(.L_67 - .L_66)
.L_66:
        /*002c*/ 	.word	0x00000000
        /*0030*/ 	.short	0x0002
        /*0032*/ 	.short	0x0008
        /*0034*/ 	.byte	0x00, 0xf0, 0x11, 0x00


	//----- nvinfo : EIATTR_KPARAM_INFO
	.align		4
.L_67:
        /*0038*/ 	.byte	0x04, 0x17
        /*003a*/ 	.short	(.L_69 - .L_68)
.L_68:
        /*003c*/ 	.word	0x00000000
        /*0040*/ 	.short	0x0001
        /*0042*/ 	.short	0x0004
        /*0044*/ 	.byte	0x00, 0xf0, 0x11, 0x00


	//----- nvinfo : EIATTR_KPARAM_INFO
	.align		4
.L_69:
        /*0048*/ 	.byte	0x04, 0x17
        /*004a*/ 	.short	(.L_71 - .L_70)
.L_70:
        /*004c*/ 	.word	0x00000000
        /*0050*/ 	.short	0x0000
        /*0052*/ 	.short	0x0000
        /*0054*/ 	.byte	0x00, 0xf0, 0x11, 0x00


	//----- nvinfo : EIATTR_SPARSE_MMA_MASK
	.align		4
.L_71:
        /*0058*/ 	.byte	0x03, 0x50
        /*005a*/ 	.short	0x0000


	//----- nvinfo : EIATTR_MAXREG_COUNT
	.align		4
        /*005c*/ 	.byte	0x03, 0x1b
        /*005e*/ 	.short	0x00ff


	//----- nvinfo : EIATTR_MERCURY_ISA_VERSION
	.align		4
        /*0060*/ 	.byte	0x03, 0x5f
        /*0062*/ 	.short	0x0101


	//----- nvinfo : EIATTR_VRC_CTA_INIT_COUNT
	.align		4
        /*0064*/ 	.byte	0x02, 0x4a
	.zero		1
	.zero		1


	//----- nvinfo : EIATTR_EXIT_INSTR_OFFSETS
	.align		4
        /*0068*/ 	.byte	0x04, 0x1c
        /*006a*/ 	.short	(.L_73 - .L_72)


	//   ....[0]....
.L_72:
        /*006c*/ 	.word	0x00000050


	//   ....[1]....
        /*0070*/ 	.word	0x00000550


	//   ....[2]....
        /*0074*/ 	.word	0x00000780


	//   ....[3]....
        /*0078*/ 	.word	0x00000800


	//----- nvinfo : EIATTR_CBANK_PARAM_SIZE
	.align		4
.L_73:
        /*007c*/ 	.byte	0x03, 0x19
        /*007e*/ 	.short	0x0020


	//----- nvinfo : EIATTR_PARAM_CBANK
	.align		4
        /*0080*/ 	.byte	0x04, 0x0a
        /*0082*/ 	.short	(.L_75 - .L_74)
	.align		4
.L_74:
        /*0084*/ 	.word	index@(.nv.constant0.myKernel_lgd)
        /*0088*/ 	.short	0x0380
        /*008a*/ 	.short	0x0020


	//----- nvinfo : EIATTR_SW_WAR
	.align		4
.L_75:
        /*008c*/ 	.byte	0x04, 0x36
        /*008e*/ 	.short	(.L_77 - .L_76)
.L_76:
        /*0090*/ 	.word	0x00000008
.L_77:


//--------------------- .nv.info.myKernel_ref     --------------------------
	.section	.nv.info.myKernel_ref,"",@"SHT_CUDA_INFO"
	.sectionflags	@""
	.align	4


	//----- nvinfo : EIATTR_CUDA_API_VERSION
	.align		4
        /*0000*/ 	.byte	0x04, 0x37
        /*0002*/ 	.short	(.L_79 - .L_78)
.L_78:
        /*0004*/ 	.word	0x00000082


	//----- nvinfo : EIATTR_KPARAM_INFO
	.align		4
.L_79:
        /*0008*/ 	.byte	0x04, 0x17
        /*000a*/ 	.short	(.L_81 - .L_80)
.L_80:
        /*000c*/ 	.word	0x00000000
        /*0010*/ 	.short	0x0004
        /*0012*/ 	.short	0x0018
        /*0014*/ 	.byte	0x00, 0xf5, 0x21, 0x00


	//----- nvinfo : EIATTR_KPARAM_INFO
	.align		4
.L_81:
        /*0018*/ 	.byte	0x04, 0x17
        /*001a*/ 	.short	(.L_83 - .L_82)
.L_82:
        /*001c*/ 	.word	0x00000000
        /*0020*/ 	.short	0x0003
        /*0022*/ 	.short	0x0010
        /*0024*/ 	.byte	0x00, 0xf5, 0x21, 0x00


	//----- nvinfo : EIATTR_KPARAM_INFO
	.align		4
.L_83:
        /*0028*/ 	.byte	0x04, 0x17
        /*002a*/ 	.short	(.L_85 - .L_84)
.L_84:
        /*002c*/ 	.word	0x00000000
        /*0030*/ 	.short	0x0002
        /*0032*/ 	.short	0x0008
        /*0034*/ 	.byte	0x00, 0xf0, 0x11, 0x00


	//----- nvinfo : EIATTR_KPARAM_INFO
	.align		4
.L_85:
        /*0038*/ 	.byte	0x04, 0x17
        /*003a*/ 	.short	(.L_87 - .L_86)
.L_86:
        /*003c*/ 	.word	0x00000000
        /*0040*/ 	.short	0x0001
        /*0042*/ 	.short	0x0004
        /*0044*/ 	.byte	0x00, 0xf0, 0x11, 0x00


	//----- nvinfo : EIATTR_KPARAM_INFO
	.align		4
.L_87:
        /*0048*/ 	.byte	0x04, 0x17
        /*004a*/ 	.short	(.L_89 - .L_88)
.L_88:
        /*004c*/ 	.word	0x00000000
        /*0050*/ 	.short	0x0000
        /*0052*/ 	.short	0x0000
        /*0054*/ 	.byte	0x00, 0xf0, 0x11, 0x00


	//----- nvinfo : EIATTR_SPARSE_MMA_MASK
	.align		4
.L_89:
        /*0058*/ 	.byte	0x03, 0x50
        /*005a*/ 	.short	0x0000


	//----- nvinfo : EIATTR_MAXREG_COUNT
	.align		4
        /*005c*/ 	.byte	0x03, 0x1b
        /*005e*/ 	.short	0x00ff


	//----- nvinfo : EIATTR_MERCURY_ISA_VERSION
	.align		4
        /*0060*/ 	.byte	0x03, 0x5f
        /*0062*/ 	.short	0x0101


	//----- nvinfo : EIATTR_VRC_CTA_INIT_COUNT
	.align		4
        /*0064*/ 	.byte	0x02, 0x4a
	.zero		1
	.zero		1


	//----- nvinfo : EIATTR_EXIT_INSTR_OFFSETS
	.align		4
        /*0068*/ 	.byte	0x04, 0x1c
        /*006a*/ 	.short	(.L_91 - .L_90)


	//   ....[0]....
.L_90:
        /*006c*/ 	.word	0x000000a0


	//   ....[1]....
        /*0070*/ 	.word	0x00000850


	//   ....[2]....
        /*0074*/ 	.word	0x00000c40


	//   ....[3]....
        /*0078*/ 	.word	0x00000e50


	//   ....[4]....
        /*007c*/ 	.word	0x00000ed0


	//----- nvinfo : EIATTR_CBANK_PARAM_SIZE
	.align		4
.L_91:
        /*0080*/ 	.byte	0x03, 0x19
        /*0082*/ 	.short	0x0020


	//----- nvinfo : EIATTR_PARAM_CBANK
	.align		4
        /*0084*/ 	.byte	0x04, 0x0a
        /*0086*/ 	.short	(.L_93 - .L_92)
	.align		4
.L_92:
        /*0088*/ 	.word	index@(.nv.constant0.myKernel_ref)
        /*008c*/ 	.short	0x0380
        /*008e*/ 	.short	0x0020


	//----- nvinfo : EIATTR_SW_WAR
	.align		4
.L_93:
        /*0090*/ 	.byte	0x04, 0x36
        /*0092*/ 	.short	(.L_95 - .L_94)
.L_94:
        /*0094*/ 	.word	0x00000008
.L_95:


//--------------------- .nv.callgraph             --------------------------
	.section	.nv.callgraph,"",@"SHT_CUDA_CALLGRAPH"
	.align	4
	.sectionentsize	8
	.align		4
        /*0000*/ 	.word	0x00000000
	.align		4
        /*0004*/ 	.word	0xffffffff
	.align		4
        /*0008*/ 	.word	0x00000000
	.align		4
        /*000c*/ 	.word	0xfffffffe
	.align		4
        /*0010*/ 	.word	0x00000000
	.align		4
        /*0014*/ 	.word	0xfffffffd
	.align		4
        /*0018*/ 	.word	0x00000000
	.align		4
        /*001c*/ 	.word	0xfffffffc


//--------------------- .text.myKernel_pipeline   --------------------------
	.section	.text.myKernel_pipeline,"ax",@progbits
	.align	128
        .global         myKernel_pipeline
        .type           myKernel_pipeline,@function
        .size           myKernel_pipeline,(.L_x_16 - myKernel_pipeline)
        .other          myKernel_pipeline,@"STO_CUDA_ENTRY STV_DEFAULT"
myKernel_pipeline:
.text.myKernel_pipeline:
[----:B------:R-:W-:Y:S08]  /*0000*/  LDC R1, c[0x0][0x37c] ;  /* 0x0000df00ff017b82 */ /* 0x000ff00000000800 */
[----:B------:R-:W0:Y:S01]  /*0010*/  LDC R6, c[0x0][0x388] ;  /* 0x0000e200ff067b82 */ /* 0x000e220000000800 */
[----:B------:R-:W1:Y:S01]  /*0020*/  S2R R9, SR_TID.X ;  /* 0x0000000000097919 */ /* 0x000e620000002100 */
[----:B------:R-:W2:Y:S06]  /*0030*/  S2R R0, SR_TID.Y ;  /* 0x0000000000007919 */ /* 0x000eac0000002200 */
[----:B------:R-:W3:Y:S08]  /*0040*/  LDC R4, c[0x0][0x360] ;  /* 0x0000d800ff047b82 */ /* 0x000ef00000000800 */
[----:B------:R-:W4:Y:S01]  /*0050*/  LDC R5, c[0x0][0x364] ;  /* 0x0000d900ff057b82 */ /* 0x000f220000000800 */
[----:B0-----:R-:W-:-:S07]  /*0060*/  ISETP.GE.AND P0, PT, R6, 0x9, PT ;  /* 0x000000090600780c */ /* 0x001fce0003f06270 */
[----:B------:R-:W0:Y:S08]  /*0070*/  S2UR UR4, SR_CTAID.X ;  /* 0x00000000000479c3 */ /* 0x000e300000002500 */
[----:B------:R-:W0:Y:S02]  /*0080*/  S2UR UR5, SR_CTAID.Y ;  /* 0x00000000000579c3 */ /* 0x000e240000002600 */
[----:B01234-:R-:W-:Y:S05]  /*0090*/  @!P0 EXIT ;  /* 0x000000000000894d */ /* 0x01ffea0003800000 */
[----:B------:R-:W0:Y:S01]  /*00a0*/  LDC.64 R2, c[0x0][0x380] ;  /* 0x0000e000ff027b82 */ /* 0x000e220000000a00 */
[----:B------:R-:W-:Y:S01]  /*00b0*/  IMAD R9, R4, UR4, R9 ;  /* 0x0000000404097c24 */ /* 0x000fe2000f8e0209 */
[----:B------:R-:W1:Y:S01]  /*00c0*/  LDCU.64 UR6, c[0x0][0x358] ;  /* 0x00006b00ff0677ac */ /* 0x000e620008000a00 */
[----:B------:R-:W-:-:S05]  /*00d0*/  IMAD R0, R5, UR5, R0 ;  /* 0x0000000505007c24 */ /* 0x000fca000f8e0200 */
[----:B------:R-:W2:Y:S01]  /*00e0*/  LDC.64 R16, c[0x0][0x390] ;  /* 0x0000e400ff107b82 */ /* 0x000ea20000000a00 */
[----:B0-----:R-:W-:Y:S02]  /*00f0*/  IMAD R32, R0, R2, R9 ;  /* 0x0000000200207224 */ /* 0x001fe400078e0209 */
[----:B------:R-:W-:Y:S02]  /*0100*/  IMAD R31, R2, R3, RZ ;  /* 0x00000003021f7224 */ /* 0x000fe400078e02ff */
[----:B--2---:R-:W-:-:S05]  /*0110*/  IMAD.WIDE R16, R32, 0x4, R16 ;  /* 0x0000000420107825 */ /* 0x004fca00078e0210 */
[----:B-1----:R0:W5:Y:S01]  /*0120*/  LDG.E.CONSTANT R35, desc[UR6][R16.64] ;  /* 0x0000000610237981 */ /* 0x002162000c1e9900 */
[----:B------:R-:W-:-:S05]  /*0130*/  IMAD.WIDE R10, R31, 0x4, R16 ;  /* 0x000000041f0a7825 */ /* 0x000fca00078e0210 */
[----:B------:R0:W5:Y:S01]  /*0140*/  LDG.E.CONSTANT R34, desc[UR6][R10.64] ;  /* 0x000000060a227981 */ /* 0x000162000c1e9900 */
        /* <DEDUP_REMOVED lines=12> */
[----:B------:R-:W-:-:S05]  /*0210*/  VIADD R7, R6, 0xfffffff7 ;  /* 0xfffffff706077836 */ /* 0x000fca0000000000 */
[----:B------:R-:W-:Y:S01]  /*0220*/  ISETP.GE.U32.AND P1, PT, R7, 0x7, PT ;  /* 0x000000070700780c */ /* 0x000fe20003f26070 */
[----:B------:R-:W-:Y:S01]  /*0230*/  UMOV UR4, 0x4 ;  /* 0x0000000400047882 */ /* 0x000fe20000000000 */
[----:B------:R-:W-:-:S04]  /*0240*/  ISETP.GE.AND P0, PT, R0, R3, PT ;  /* 0x000000030000720c */ /* 0x000fc80003f06270 */
[----:B------:R-:W-:-:S07]  /*0250*/  ISETP.LT.AND P0, PT, R9, R2, !P0 ;  /* 0x000000020900720c */ /* 0x000fce0004701270 */
[----:B0-----:R-:W-:Y:S06]  /*0260*/  @!P1 BRA `(.L_x_0) ;  /* 0x0000000400e89947 */ /* 0x001fec0003800000 */
[C-C-:B------:R-:W-:Y:S01]  /*0270*/  IMAD R24, R3.reuse, 0x4, R0.reuse ;  /* 0x0000000403187824 */ /* 0x140fe200078e0200 */
[----:B------:R-:W-:Y:S01]  /*0280*/  LOP3.LUT R6, R6, 0x7ffffff8, RZ, 0xc0, !PT ;  /* 0x7ffffff806067812 */ /* 0x000fe200078ec0ff */
[C-C-:B------:R-:W-:Y:S01]  /*0290*/  IMAD R15, R3.reuse, 0x7, R0.reuse ;  /* 0x00000007030f7824 */ /* 0x140fe200078e0200 */
[----:B------:R-:W-:Y:S01]  /*02a0*/  UMOV UR4, 0x8 ;  /* 0x0000000800047882 */ /* 0x000fe20000000000 */
[C-C-:B------:R-:W-:Y:S01]  /*02b0*/  IMAD R14, R3.reuse, 0x6, R0.reuse ;  /* 0x00000006030e7824 */ /* 0x140fe200078e0200 */
[----:B------:R-:W-:Y:S01]  /*02c0*/  IADD3 R6, PT, PT, -R6, RZ, RZ ;  /* 0x000000ff06067210 */ /* 0x000fe20007ffe1ff */
[C-C-:B------:R-:W-:Y:S02]  /*02d0*/  IMAD R13, R3.reuse, 0x5, R0.reuse ;  /* 0x00000005030d7824 */ /* 0x140fe400078e0200 */
[C-C-:B------:R-:W-:Y:S02]  /*02e0*/  IMAD R12, R3.reuse, 0x9, R0.reuse ;  /* 0x00000009030c7824 */ /* 0x140fe400078e0200 */
[----:B------:R-:W-:-:S02]  /*02f0*/  IMAD R11, R3, 0xa, R0 ;  /* 0x0000000a030b7824 */ /* 0x000fc400078e0200 */
[C---:B------:R-:W-:Y:S01]  /*0300*/  IMAD R10, R3.reuse, 0xb, R0 ;  /* 0x0000000b030a7824 */ /* 0x040fe200078e0200 */
[----:B------:R-:W-:Y:S01]  /*0310*/  LEA R0, R3, R0, 0x3 ;  /* 0x0000000003007211 */ /* 0x000fe200078e18ff */
[-CC-:B------:R-:W-:Y:S02]  /*0320*/  IMAD R24, R24, R2.reuse, R9.reuse ;  /* 0x0000000218187224 */ /* 0x180fe400078e0209 */
[-CC-:B------:R-:W-:Y:S02]  /*0330*/  IMAD R15, R15, R2.reuse, R9.reuse ;  /* 0x000000020f0f7224 */ /* 0x180fe400078e0209 */
[-CC-:B------:R-:W-:Y:S02]  /*0340*/  IMAD R14, R14, R2.reuse, R9.reuse ;  /* 0x000000020e0e7224 */ /* 0x180fe400078e0209 */
[-CC-:B------:R-:W-:Y:S02]  /*0350*/  IMAD R13, R13, R2.reuse, R9.reuse ;  /* 0x000000020d0d7224 */ /* 0x180fe400078e0209 */
[----:B------:R-:W-:-:S02]  /*0360*/  IMAD R12, R12, R2, R9 ;  /* 0x000000020c0c7224 */ /* 0x000fc400078e0209 */
[-CC-:B------:R-:W-:Y:S02]  /*0370*/  IMAD R11, R11, R2.reuse, R9.reuse ;  /* 0x000000020b0b7224 */ /* 0x180fe400078e0209 */
[-CC-:B------:R-:W-:Y:S02]  /*0380*/  IMAD R10, R10, R2.reuse, R9.reuse ;  /* 0x000000020a0a7224 */ /* 0x180fe400078e0209 */
[----:B------:R-:W-:Y:S02]  /*0390*/  IMAD R9, R0, R2, R9 ;  /* 0x0000000200097224 */ /* 0x000fe400078e0209 */
[----:B------:R-:W-:-:S07]  /*03a0*/  IMAD.SHL.U32 R8, R31, 0x8, RZ ;  /* 0x000000081f087824 */ /* 0x000fce00078e00ff */
.L_x_1:
[----:B------:R-:W-:-:S05]  /*03b0*/  IMAD.WIDE R20, R8, 0x4, R16 ;  /* 0x0000000408147825 */ /* 0x000fca00078e0210 */
[----:B------:R0:W2:Y:S02]  /*03c0*/  LDG.E.CONSTANT R7, desc[UR6][R20.64] ;  /* 0x0000000614077981 */ /* 0x0000a4000c1e9900 */
[----:B0-----:R-:W-:-:S05]  /*03d0*/  IMAD.WIDE R20, R31, 0x4, R20 ;  /* 0x000000041f147825 */ /* 0x001fca00078e0214 */
[----:B------:R-:W3:Y:S01]  /*03e0*/  LDG.E.CONSTANT R4, desc[UR6][R20.64] ;  /* 0x0000000614047981 */ /* 0x000ee2000c1e9900 */
[----:B------:R-:W-:-:S05]  /*03f0*/  IMAD.WIDE R18, R31, 0x4, R20 ;  /* 0x000000041f127825 */ /* 0x000fca00078e0214 */
[----:B------:R-:W4:Y:S01]  /*0400*/  LDG.E.CONSTANT R5, desc[UR6][R18.64] ;  /* 0x0000000612057981 */ /* 0x000f22000c1e9900 */
[----:B------:R-:W-:-:S05]  /*0410*/  IMAD.WIDE R36, R31, 0x4, R18 ;  /* 0x000000041f247825 */ /* 0x000fca00078e0212 */
[----:B------:R0:W4:Y:S02]  /*0420*/  LDG.E.CONSTANT R2, desc[UR6][R36.64] ;  /* 0x0000000624027981 */ /* 0x000124000c1e9900 */
[----:B0-----:R-:W-:-:S05]  /*0430*/  IMAD.WIDE R36, R31, 0x4, R36 ;  /* 0x000000041f247825 */ /* 0x001fca00078e0224 */
[----:B------:R-:W4:Y:S01]  /*0440*/  LDG.E.CONSTANT R3, desc[UR6][R36.64] ;  /* 0x0000000624037981 */ /* 0x000f22000c1e9900 */
[----:B------:R-:W-:-:S05]  /*0450*/  IMAD.WIDE R22, R31, 0x4, R36 ;  /* 0x000000041f167825 */ /* 0x000fca00078e0224 */
[----:B------:R0:W4:Y:S01]  /*0460*/  LDG.E.CONSTANT R0, desc[UR6][R22.64] ;  /* 0x0000000616007981 */ /* 0x000122000c1e9900 */
[----:B------:R-:W-:-:S05]  /*0470*/  IMAD.WIDE R18, R31, 0x4, R22 ;  /* 0x000000041f127825 */ /* 0x000fca00078e0216 */
[----:B------:R1:W4:Y:S01]  /*0480*/  LDG.E.CONSTANT R33, desc[UR6][R18.64] ;  /* 0x0000000612217981 */ /* 0x000322000c1e9900 */
[----:B------:R-:W-:Y:S01]  /*0490*/  IMAD.WIDE R20, R31, 0x4, R18 ;  /* 0x000000041f147825 */ /* 0x000fe200078e0212 */
[----:B0-----:R-:W0:Y:S05]  /*04a0*/  @P0 LDC.64 R22, c[0x0][0x398] ;  /* 0x0000e600ff160b82 */ /* 0x001e2a0000000a00 */
[----:B------:R0:W4:Y:S01]  /*04b0*/  LDG.E.CONSTANT R20, desc[UR6][R20.64] ;  /* 0x0000000614147981 */ /* 0x000122000c1e9900 */
[----:B-----5:R-:W-:Y:S02]  /*04c0*/  IADD3 R35, PT, PT, R29, R34, R35 ;  /* 0x000000221d237210 */ /* 0x020fe40007ffe023 */
[----:B-1----:R-:W1:Y:S02]  /*04d0*/  @P0 LDC.64 R18, c[0x0][0x398] ;  /* 0x0000e600ff120b82 */ /* 0x002e640000000a00 */
[----:B------:R-:W-:-:S02]  /*04e0*/  IADD3 R35, PT, PT, R27, -R35, -R30 ;  /* 0x800000231b237210 */ /* 0x000fc40007ffe81e */
[----:B------:R-:W-:Y:S02]  /*04f0*/  IADD3 R34, PT, PT, R30, R29, R34 ;  /* 0x0000001d1e227210 */ /* 0x000fe40007ffe022 */
[----:B------:R-:W-:Y:S02]  /*0500*/  IADD3 R35, PT, PT, R25, R35, R28 ;  /* 0x0000002319237210 */ /* 0x000fe40007ffe01c */
[----:B------:R-:W-:Y:S01]  /*0510*/  IADD3 R34, PT, PT, R28, -R34, -R27 ;  /* 0x800000221c227210 */ /* 0x000fe20007ffe81b */
[----:B0-----:R-:W-:Y:S02]  /*0520*/  @P0 IMAD.WIDE R36, R24, 0x4, R22 ;  /* 0x0000000418240825 */ /* 0x001fe400078e0216 */
[----:B------:R-:W0:Y:S01]  /*0530*/  @P0 LDC.64 R22, c[0x0][0x398] ;  /* 0x0000e600ff160b82 */ /* 0x000e220000000a00 */
[----:B------:R-:W-:Y:S02]  /*0540*/  IADD3 R21, PT, PT, R26, R34, R25 ;  /* 0x000000221a157210 */ /* 0x000fe40007ffe019 */
[----:B------:R-:W-:-:S02]  /*0550*/  IADD3 R29, PT, PT, R27, R30, R29 ;  /* 0x0000001e1b1d7210 */ /* 0x000fc40007ffe01d */
[----:B------:R-:W-:Y:S02]  /*0560*/  IADD3 R30, PT, PT, R28, R27, R30 ;  /* 0x0000001b1c1e7210 */ /* 0x000fe40007ffe01e */
[----:B------:R-:W-:Y:S02]  /*0570*/  IADD3 R29, PT, PT, R25, -R29, -R28 ;  /* 0x8000001d191d7210 */ /* 0x000fe40007ffe81c */
[----:B------:R-:W-:Y:S01]  /*0580*/  IADD3 R30, PT, PT, R26, -R30, -R25 ;  /* 0x8000001e1a1e7210 */ /* 0x000fe20007ffe819 */
[----:B0-----:R-:W-:-:S04]  /*0590*/  @P0 IMAD.WIDE R22, R13, 0x4, R22 ;  /* 0x000000040d160825 */ /* 0x001fc800078e0216 */
[----:B------:R-:W-:-:S05]  /*05a0*/  VIADD R6, R6, 0x8 ;  /* 0x0000000806067836 */ /* 0x000fca0000000000 */
[----:B------:R-:W-:Y:S01]  /*05b0*/  ISETP.NE.AND P1, PT, R6, -0x8, PT ;  /* 0xfffffff80600780c */ /* 0x000fe20003f25270 */
[----:B------:R-:W-:Y:S01]  /*05c0*/  UIADD3 UR4, UPT, UPT, UR4, 0x8, URZ ;  /* 0x0000000804047890 */ /* 0x000fe2000fffe0ff */
[C---:B------:R-:W-:Y:S01]  /*05d0*/  LEA R8, R31.reuse, R8, 0x3 ;  /* 0x000000081f087211 */ /* 0x040fe200078e18ff */
[C---:B------:R-:W-:Y:S02]  /*05e0*/  IMAD R24, R31.reuse, 0x8, R24 ;  /* 0x000000081f187824 */ /* 0x040fe400078e0218 */
[----:B------:R-:W-:Y:S01]  /*05f0*/  IMAD R13, R31, 0x8, R13 ;  /* 0x000000081f0d7824 */ /* 0x000fe200078e020d */
[----:B--2---:R-:W-:-:S05]  /*0600*/  @P0 IADD3 R35, PT, PT, R7, R35, R26 ;  /* 0x0000002307230210 */ /* 0x004fca0007ffe01a */
[----:B------:R0:W-:Y:S02]  /*0610*/  @P0 STG.E desc[UR6][R36.64], R35 ;  /* 0x0000002324000986 */ /* 0x0001e4000c101906 */
[----:B0-----:R-:W0:Y:S01]  /*0620*/  @P0 LDC.64 R34, c[0x0][0x398] ;  /* 0x0000e600ff220b82 */ /* 0x001e220000000a00 */
[----:B-1----:R-:W-:-:S07]  /*0630*/  @P0 IMAD.WIDE R36, R14, 0x4, R18 ;  /* 0x000000040e240825 */ /* 0x002fce00078e0212 */
[----:B------:R-:W1:Y:S01]  /*0640*/  @P0 LDC.64 R18, c[0x0][0x398] ;  /* 0x0000e600ff120b82 */ /* 0x000e620000000a00 */
[----:B---3--:R-:W-:Y:S02]  /*0650*/  @P0 IADD3 R21, PT, PT, R4, R21, R7 ;  /* 0x0000001504150210 */ /* 0x008fe40007ffe007 */
[----:B------:R-:W-:-:S03]  /*0660*/  IADD3 R29, PT, PT, R7, R29, R26 ;  /* 0x0000001d071d7210 */ /* 0x000fc60007ffe01a */
[----:B------:R2:W-:Y:S01]  /*0670*/  @P0 STG.E desc[UR6][R22.64], R21 ;  /* 0x0000001516000986 */ /* 0x0005e2000c101906 */
[----:B----4-:R-:W-:Y:S02]  /*0680*/  @P0 IADD3 R29, PT, PT, R5, R29, R4 ;  /* 0x0000001d051d0210 */ /* 0x010fe40007ffe004 */
[----:B--2---:R-:W-:Y:S02]  /*0690*/  IADD3 R21, PT, PT, R4, R30, R7 ;  /* 0x0000001e04157210 */ /* 0x004fe40007ffe007 */
[----:B------:R-:W-:Y:S01]  /*06a0*/  IADD3 R22, PT, PT, R25, R28, R27 ;  /* 0x0000001c19167210 */ /* 0x000fe20007ffe01b */
[----:B0-----:R-:W-:Y:S01]  /*06b0*/  @P0 IMAD.WIDE R34, R15, 0x4, R34 ;  /* 0x000000040f220825 */ /* 0x001fe200078e0222 */
[----:B------:R-:W-:Y:S02]  /*06c0*/  @P0 IADD3 R21, PT, PT, R2, R21, R5 ;  /* 0x0000001502150210 */ /* 0x000fe40007ffe005 */
[----:B------:R-:W-:Y:S01]  /*06d0*/  IADD3 R22, PT, PT, R7, -R22, -R26 ;  /* 0x8000001607167210 */ /* 0x000fe20007ffe81a */
[----:B------:R0:W-:Y:S04]  /*06e0*/  @P0 STG.E desc[UR6][R36.64], R29 ;  /* 0x0000001d24000986 */ /* 0x0001e8000c101906 */
[----:B------:R2:W-:Y:S01]  /*06f0*/  @P0 STG.E desc[UR6][R34.64], R21 ;  /* 0x0000001522000986 */ /* 0x0005e2000c101906 */
[----:B0-----:R-:W-:Y:S01]  /*0700*/  IADD3 R29, PT, PT, R5, R22, R4 ;  /* 0x00000016051d7210 */ /* 0x001fe20007ffe004 */
[----:B-1----:R-:W-:Y:S01]  /*0710*/  @P0 IMAD.WIDE R36, R9, 0x4, R18 ;  /* 0x0000000409240825 */ /* 0x002fe200078e0212 */
[----:B------:R-:W0:Y:S08]  /*0720*/  @P0 LDC.64 R22, c[0x0][0x398] ;  /* 0x0000e600ff160b82 */ /* 0x000e300000000a00 */
[----:B--2---:R-:W1:Y:S08]  /*0730*/  @P0 LDC.64 R34, c[0x0][0x398] ;  /* 0x0000e600ff220b82 */ /* 0x004e700000000a00 */
[----:B------:R-:W2:Y:S01]  /*0740*/  @P0 LDC.64 R18, c[0x0][0x398] ;  /* 0x0000e600ff120b82 */ /* 0x000ea20000000a00 */
[----:B------:R-:W-:-:S02]  /*0750*/  IADD3 R27, PT, PT, R26, R25, R28 ;  /* 0x000000191a1b7210 */ /* 0x000fc40007ffe01c */
[----:B------:R-:W-:Y:S02]  /*0760*/  IADD3 R25, PT, PT, R7, R26, R25 ;  /* 0x0000001a07197210 */ /* 0x000fe40007ffe019 */
[C---:B------:R-:W-:Y:S02]  /*0770*/  IADD3 R28, PT, PT, R4.reuse, R7, R26 ;  /* 0x00000007041c7210 */ /* 0x040fe40007ffe01a */
[----:B------:R-:W-:Y:S02]  /*0780*/  IADD3 R21, PT, PT, R4, -R27, -R7 ;  /* 0x8000001b04157210 */ /* 0x000fe40007ffe807 */
[----:B------:R-:W-:Y:S02]  /*0790*/  IADD3 R25, PT, PT, R5, -R25, -R4 ;  /* 0x8000001905197210 */ /* 0x000fe40007ffe804 */
[----:B------:R-:W-:Y:S02]  /*07a0*/  IADD3 R28, PT, PT, R2, -R28, -R5 ;  /* 0x8000001c021c7210 */ /* 0x000fe40007ffe805 */
[----:B------:R-:W-:-:S02]  /*07b0*/  @P0 IADD3 R29, PT, PT, R3, R29, R2 ;  /* 0x0000001d031d0210 */ /* 0x000fc40007ffe002 */
[----:B------:R-:W-:Y:S02]  /*07c0*/  IADD3 R21, PT, PT, R2, R21, R5 ;  /* 0x0000001502157210 */ /* 0x000fe40007ffe005 */
[----:B------:R-:W-:Y:S02]  /*07d0*/  IADD3 R25, PT, PT, R3, R25, R2 ;  /* 0x0000001903197210 */ /* 0x000fe40007ffe002 */
[----:B------:R-:W-:Y:S01]  /*07e0*/  IADD3 R28, PT, PT, R0, R28, R3 ;  /* 0x0000001c001c7210 */ /* 0x000fe20007ffe003 */
[----:B-1----:R-:W-:Y:S01]  /*07f0*/  @P0 IMAD.WIDE R26, R12, 0x4, R34 ;  /* 0x000000040c1a0825 */ /* 0x002fe200078e0222 */
[----:B------:R-:W-:Y:S01]  /*0800*/  @P0 IADD3 R21, PT, PT, R0, R21, R3 ;  /* 0x0000001500150210 */ /* 0x000fe20007ffe003 */
[----:B------:R1:W-:Y:S01]  /*0810*/  @P0 STG.E desc[UR6][R36.64], R29 ;  /* 0x0000001d24000986 */ /* 0x0003e2000c101906 */
[----:B------:R-:W-:Y:S01]  /*0820*/  @P0 IADD3 R25, PT, PT, R33, R25, R0 ;  /* 0x0000001921190210 */ /* 0x000fe20007ffe000 */
[----:B0-----:R-:W-:-:S04]  /*0830*/  @P0 IMAD.WIDE R22, R11, 0x4, R22 ;  /* 0x000000040b160825 */ /* 0x001fc800078e0216 */
[----:B--2---:R-:W-:Y:S01]  /*0840*/  @P0 IMAD.WIDE R18, R10, 0x4, R18 ;  /* 0x000000040a120825 */ /* 0x004fe200078e0212 */
[----:B------:R0:W-:Y:S01]  /*0850*/  @P0 STG.E desc[UR6][R26.64], R21 ;  /* 0x000000151a000986 */ /* 0x0001e2000c101906 */
[----:B-1----:R-:W-:-:S03]  /*0860*/  @P0 IADD3 R29, PT, PT, R20, R28, R33 ;  /* 0x0000001c141d0210 */ /* 0x002fc60007ffe021 */
[----:B------:R1:W-:Y:S01]  /*0870*/  @P0 STG.E desc[UR6][R22.64], R25 ;  /* 0x0000001916000986 */ /* 0x0003e2000c101906 */
[----:B------:R-:W-:Y:S01]  /*0880*/  MOV R35, R7 ;  /* 0x0000000700237202 */ /* 0x000fe20000000f00 */
[C---:B------:R-:W-:Y:S01]  /*0890*/  IMAD R15, R31.reuse, 0x8, R15 ;  /* 0x000000081f0f7824 */ /* 0x040fe200078e020f */
[C---:B------:R-:W-:Y:S01]  /*08a0*/  LEA R14, R31.reuse, R14, 0x3 ;  /* 0x0000000e1f0e7211 */ /* 0x040fe200078e18ff */
[----:B------:R2:W-:Y:S01]  /*08b0*/  @P0 STG.E desc[UR6][R18.64], R29 ;  /* 0x0000001d12000986 */ /* 0x0005e2000c101906 */
[C---:B------:R-:W-:Y:S01]  /*08c0*/  LEA R9, R31.reuse, R9, 0x3 ;  /* 0x000000091f097211 */ /* 0x040fe200078e18ff */
[C---:B------:R-:W-:Y:S01]  /*08d0*/  IMAD R12, R31.reuse, 0x8, R12 ;  /* 0x000000081f0c7824 */ /* 0x040fe200078e020c */
[C---:B------:R-:W-:Y:S01]  /*08e0*/  LEA R11, R31.reuse, R11, 0x3 ;  /* 0x0000000b1f0b7211 */ /* 0x040fe200078e18ff */
[----:B------:R-:W-:Y:S01]  /*08f0*/  IMAD R10, R31, 0x8, R10 ;  /* 0x000000081f0a7824 */ /* 0x000fe200078e020a */
[----:B------:R-:W-:Y:S01]  /*0900*/  MOV R34, R4 ;  /* 0x0000000400227202 */ /* 0x000fe20000000f00 */
[----:B0-----:R-:W-:Y:S01]  /*0910*/  IMAD.MOV.U32 R27, RZ, RZ, R3 ;  /* 0x000000ffff1b7224 */ /* 0x001fe200078e0003 */
[----:B------:R-:W-:Y:S01]  /*0920*/  MOV R30, R2 ;  /* 0x00000002001e7202 */ /* 0x000fe20000000f00 */
[----:B-1----:R-:W-:Y:S01]  /*0930*/  IMAD.MOV.U32 R25, RZ, RZ, R33 ;  /* 0x000000ffff197224 */ /* 0x002fe200078e0021 */
[----:B------:R-:W-:-:S02]  /*0940*/  MOV R28, R0 ;  /* 0x00000000001c7202 */ /* 0x000fc40000000f00 */
[----:B------:R-:W-:Y:S01]  /*0950*/  MOV R26, R20 ;  /* 0x00000014001a7202 */ /* 0x000fe20000000f00 */
[----:B--2---:R-:W-:Y:S01]  /*0960*/  IMAD.MOV.U32 R29, RZ, RZ, R5 ;  /* 0x000000ffff1d7224 */ /* 0x004fe200078e0005 */
[----:B------:R-:W-:Y:S06]  /*0970*/  @P1 BRA `(.L_x_1) ;  /* 0xfffffff8008c1947 */ /* 0x000fec000383ffff */
[----:B------:R-:W-:Y:S01]  /*0980*/  IMAD.MOV.U32 R26, RZ, RZ, R20 ;  /* 0x000000ffff1a7224 */ /* 0x000fe200078e0014 */
[----:B------:R-:W-:Y:S01]  /*0990*/  MOV R25, R33 ;  /* 0x0000002100197202 */ /* 0x000fe20000000f00 */
[----:B------:R-:W-:Y:S01]  /*09a0*/  IMAD.MOV.U32 R28, RZ, RZ, R0 ;  /* 0x000000ffff1c7224 */ /* 0x000fe200078e0000 */
[----:B------:R-:W-:Y:S01]  /*09b0*/  MOV R27, R3 ;  /* 0x00000003001b7202 */ /* 0x000fe20000000f00 */
[----:B------:R-:W-:Y:S01]  /*09c0*/  IMAD.MOV.U32 R30, RZ, RZ, R2 ;  /* 0x000000ffff1e7224 */ /* 0x000fe200078e0002 */
[----:B------:R-:W-:Y:S01]  /*09d0*/  MOV R29, R5 ;  /* 0x00000005001d7202 */ /* 0x000fe20000000f00 */
[----:B------:R-:W-:Y:S01]  /*09e0*/  IMAD.MOV.U32 R34, RZ, RZ, R4 ;  /* 0x000000ffff227224 */ /* 0x000fe200078e0004 */
[----:B------:R-:W-:Y:S01]  /*09f0*/  MOV R35, R7 ;  /* 0x0000000700237202 */ /* 0x000fe20000000f00 */
[----:B------:R-:W-:-:S12]  /*0a00*/  UIADD3 UR4, UPT, UPT, UR4, -0x4, URZ ;  /* 0xfffffffc04047890 */ /* 0x000fd8000fffe0ff */
.L_x_0:
[----:B------:R-:W0:Y:S02]  /*0a10*/  LDC R12, c[0x0][0x388] ;  /* 0x0000e200ff0c7b82 */ /* 0x000e240000000800 */
[----:B0-----:R-:W-:-:S13]  /*0a20*/  LOP3.LUT P1, R0, R12, 0x7, RZ, 0xc0, !PT ;  /* 0x000000070c007812 */ /* 0x001fda000782c0ff */
[----:B------:R-:W-:Y:S05]  /*0a30*/  @!P1 EXIT ;  /* 0x000000000000994d */ /* 0x000fea0003800000 */
[----:B------:R-:W-:Y:S01]  /*0a40*/  ISETP.GE.U32.AND P1, PT, R0, 0x4, PT ;  /* 0x000000040000780c */ /* 0x000fe20003f26070 */
[----:B------:R-:W-:Y:S01]  /*0a50*/  UMOV UR5, UR4 ;  /* 0x0000000400057c82 */ /* 0x000fe20008000000 */
[----:B------:R-:W-:Y:S01]  /*0a60*/  LOP3.LUT R18, R12, 0x3, RZ, 0xc0, !PT ;  /* 0x000000030c127812 */ /* 0x000fe200078ec0ff */
[----:B-----5:R-:W-:Y:S01]  /*0a70*/  IMAD.MOV.U32 R10, RZ, RZ, R26 ;  /* 0x000000ffff0a7224 */ /* 0x020fe200078e001a */
[----:B------:R-:W-:Y:S01]  /*0a80*/  MOV R13, R25 ;  /* 0x00000019000d7202 */ /* 0x000fe20000000f00 */
[----:B------:R-:W-:Y:S01]  /*0a90*/  IMAD.MOV.U32 R0, RZ, RZ, R28 ;  /* 0x000000ffff007224 */ /* 0x000fe200078e001c */
[----:B------:R-:W-:Y:S02]  /*0aa0*/  ISETP.NE.AND P2, PT, R18, RZ, PT ;  /* 0x000000ff1200720c */ /* 0x000fe40003f45270 */
[----:B------:R-:W-:-:S05]  /*0ab0*/  MOV R11, R27 ;  /* 0x0000001b000b7202 */ /* 0x000fca0000000f00 */
[----:B------:R-:W-:Y:S06]  /*0ac0*/  @!P1 BRA `(.L_x_2) ;  /* 0x0000000000dc9947 */ /* 0x000fec0003800000 */
[----:B------:R-:W-:Y:S01]  /*0ad0*/  UIADD3 UR5, UPT, UPT, UR4, 0x4, URZ ;  /* 0x0000000404057890 */ /* 0x000fe2000fffe0ff */
[----:B------:R-:W0:Y:S05]  /*0ae0*/  @P0 LDC.64 R8, c[0x0][0x398] ;  /* 0x0000e600ff080b82 */ /* 0x000e2a0000000a00 */
[----:B------:R-:W-:-:S03]  /*0af0*/  IMAD R4, R31, UR5, RZ ;  /* 0x000000051f047c24 */ /* 0x000fc6000f8e02ff */
[----:B------:R-:W1:Y:S01]  /*0b00*/  @P0 LDC.64 R2, c[0x0][0x398] ;  /* 0x0000e600ff020b82 */ /* 0x000e620000000a00 */
[----:B------:R-:W-:-:S05]  /*0b10*/  IMAD.WIDE R22, R4, 0x4, R16 ;  /* 0x0000000404167825 */ /* 0x000fca00078e0210 */
[----:B------:R-:W2:Y:S01]  /*0b20*/  LDG.E.CONSTANT R11, desc[UR6][R22.64] ;  /* 0x00000006160b7981 */ /* 0x000ea2000c1e9900 */
[C---:B------:R-:W-:Y:S01]  /*0b30*/  IMAD.WIDE R36, R31.reuse, 0x4, R22 ;  /* 0x000000041f247825 */ /* 0x040fe200078e0216 */
[----:B------:R-:W3:Y:S04]  /*0b40*/  @P0 LDC.64 R6, c[0x0][0x398] ;  /* 0x0000e600ff060b82 */ /* 0x000ee80000000a00 */
[----:B------:R-:W4:Y:S01]  /*0b50*/  LDG.E.CONSTANT R0, desc[UR6][R36.64] ;  /* 0x0000000624007981 */ /* 0x000f22000c1e9900 */
[----:B------:R-:W-:-:S05]  /*0b60*/  IMAD.WIDE R14, R31, 0x4, R36 ;  /* 0x000000041f0e7825 */ /* 0x000fca00078e0224 */
[----:B------:R-:W5:Y:S01]  /*0b70*/  LDG.E.CONSTANT R13, desc[UR6][R14.64] ;  /* 0x000000060e0d7981 */ /* 0x000f62000c1e9900 */
[----:B------:R-:W-:-:S05]  /*0b80*/  IMAD.WIDE R20, R31, 0x4, R14 ;  /* 0x000000041f147825 */ /* 0x000fca00078e020e */
[----:B------:R0:W5:Y:S01]  /*0b90*/  LDG.E.CONSTANT R10, desc[UR6][R20.64] ;  /* 0x00000006140a7981 */ /* 0x000162000c1e9900 */
[C---:B------:R-:W-:Y:S02]  /*0ba0*/  IMAD.IADD R24, R31.reuse, 0x1, R4 ;  /* 0x000000011f187824 */ /* 0x040fe400078e0204 */
[----:B------:R-:W3:Y:S01]  /*0bb0*/  @P0 LDC.64 R4, c[0x0][0x398] ;  /* 0x0000e600ff040b82 */ /* 0x000ee20000000a00 */
[C---:B------:R-:W-:Y:S02]  /*0bc0*/  @P0 IMAD R19, R31.reuse, UR4, R32 ;  /* 0x000000041f130c24 */ /* 0x040fe4000f8e0220 */
[C---:B------:R-:W-:Y:S01]  /*0bd0*/  @P0 IMAD R33, R31.reuse, -0x4, R24 ;  /* 0xfffffffc1f210824 */ /* 0x040fe200078e0218 */
[----:B------:R-:W-:Y:S01]  /*0be0*/  IADD3 R24, PT, PT, R31, R24, RZ ;  /* 0x000000181f187210 */ /* 0x000fe20007ffe0ff */
[----:B0-----:R-:W-:-:S03]  /*0bf0*/  @P0 IMAD.WIDE R8, R19, 0x4, R8 ;  /* 0x0000000413080825 */ /* 0x001fc600078e0208 */
[C---:B------:R-:W-:Y:S01]  /*0c00*/  @P0 IADD3 R20, PT, PT, R31.reuse, R24, RZ ;  /* 0x000000181f140210 */ /* 0x040fe20007ffe0ff */
[----:B------:R-:W-:Y:S01]  /*0c10*/  @P0 IMAD R19, R31, -0x4, R24 ;  /* 0xfffffffc1f130824 */ /* 0x000fe200078e0218 */
[----:B------:R-:W-:-:S03]  /*0c20*/  IADD3 R15, PT, PT, R30, R29, R34 ;  /* 0x0000001d1e0f7210 */ /* 0x000fc60007ffe022 */
[----:B------:R-:W-:Y:S01]  /*0c30*/  @P0 IMAD R23, R31, -0x4, R20 ;  /* 0xfffffffc1f170824 */ /* 0x000fe200078e0214 */
[----:B------:R-:W-:Y:S01]  /*0c40*/  IADD3 R20, PT, PT, R28, R27, R30 ;  /* 0x0000001b1c147210 */ /* 0x000fe20007ffe01e */
[----:B------:R-:W-:Y:S01]  /*0c50*/  @P0 IMAD.IADD R21, R32, 0x1, R19 ;  /* 0x0000000120150824 */ /* 0x000fe200078e0213 */
[----:B------:R-:W-:Y:S02]  /*0c60*/  IADD3 R19, PT, PT, R27, R30, R29 ;  /* 0x0000001e1b137210 */ /* 0x000fe40007ffe01d */
[----:B------:R-:W-:Y:S01]  /*0c70*/  IADD3 R15, PT, PT, R28, -R15, -R27 ;  /* 0x8000000f1c0f7210 */ /* 0x000fe20007ffe81b */
[----:B-1----:R-:W-:Y:S01]  /*0c80*/  @P0 IMAD.WIDE R2, R21, 0x4, R2 ;  /* 0x0000000415020825 */ /* 0x002fe200078e0202 */
[----:B------:R-:W-:Y:S02]  /*0c90*/  IADD3 R14, PT, PT, R29, R34, R35 ;  /* 0x000000221d0e7210 */ /* 0x000fe40007ffe023 */
[----:B------:R-:W-:Y:S02]  /*0ca0*/  IADD3 R19, PT, PT, R25, -R19, -R28 ;  /* 0x8000001319137210 */ /* 0x000fe40007ffe81c */
[----:B------:R-:W-:-:S02]  /*0cb0*/  IADD3 R21, PT, PT, R26, -R20, -R25 ;  /* 0x800000141a157210 */ /* 0x000fc40007ffe819 */
[----:B------:R-:W-:Y:S02]  /*0cc0*/  IADD3 R20, PT, PT, R26, R15, R25 ;  /* 0x0000000f1a147210 */ /* 0x000fe40007ffe019 */
[----:B------:R-:W-:Y:S02]  /*0cd0*/  IADD3 R14, PT, PT, R27, -R14, -R30 ;  /* 0x8000000e1b0e7210 */ /* 0x000fe40007ffe81e */
[C---:B------:R-:W-:Y:S01]  /*0ce0*/  @P0 IADD3 R23, PT, PT, R32.reuse, R23, RZ ;  /* 0x0000001720170210 */ /* 0x040fe20007ffe0ff */
[----:B------:R-:W-:Y:S01]  /*0cf0*/  @P0 IMAD.IADD R33, R32, 0x1, R33 ;  /* 0x0000000120210824 */ /* 0x000fe200078e0221 */
[----:B------:R-:W-:-:S03]  /*0d00*/  IADD3 R14, PT, PT, R25, R14, R28 ;  /* 0x0000000e190e7210 */ /* 0x000fc60007ffe01c */
[----:B---3--:R-:W-:-:S04]  /*0d10*/  @P0 IMAD.WIDE R4, R23, 0x4, R4 ;  /* 0x0000000417040825 */ /* 0x008fc800078e0204 */
[----:B------:R-:W-:Y:S01]  /*0d20*/  @P0 IMAD.WIDE R6, R33, 0x4, R6 ;  /* 0x0000000421060825 */ /* 0x000fe200078e0206 */
[----:B------:R-:W-:Y:S02]  /*0d30*/  MOV R34, R28 ;  /* 0x0000001c00227202 */ /* 0x000fe40000000f00 */
[----:B------:R-:W-:Y:S01]  /*0d40*/  MOV R30, R26 ;  /* 0x0000001a001e7202 */ /* 0x000fe20000000f00 */
[----:B------:R-:W-:Y:S02]  /*0d50*/  IMAD.MOV.U32 R29, RZ, RZ, R25 ;  /* 0x000000ffff1d7224 */ /* 0x000fe400078e0019 */
[----:B------:R-:W-:Y:S01]  /*0d60*/  IMAD.MOV.U32 R35, RZ, RZ, R27 ;  /* 0x000000ffff237224 */ /* 0x000fe200078e001b */
[C---:B--2---:R-:W-:Y:S02]  /*0d70*/  IADD3 R19, PT, PT, R11.reuse, R19, R26 ;  /* 0x000000130b137210 */ /* 0x044fe40007ffe01a */
[C---:B----4-:R-:W-:Y:S01]  /*0d80*/  IADD3 R22, PT, PT, R0.reuse, R21, R11 ;  /* 0x0000001500167210 */ /* 0x050fe20007ffe00b */
[----:B------:R-:W-:Y:S01]  /*0d90*/  IMAD.IADD R21, R11, 0x1, R20 ;  /* 0x000000010b157824 */ /* 0x000fe200078e0214 */
[----:B------:R-:W-:-:S02]  /*0da0*/  IADD3 R20, PT, PT, R0, R19, RZ ;  /* 0x0000001300147210 */ /* 0x000fc40007ffe0ff */
[----:B------:R-:W-:Y:S01]  /*0db0*/  @P0 IADD3 R15, PT, PT, R11, R14, R26 ;  /* 0x0000000e0b0f0210 */ /* 0x000fe20007ffe01a */
[C---:B-----5:R-:W-:Y:S01]  /*0dc0*/  IMAD.IADD R23, R13.reuse, 0x1, R22 ;  /* 0x000000010d177824 */ /* 0x060fe200078e0216 */
[----:B------:R-:W-:Y:S01]  /*0dd0*/  @P0 IADD3 R19, PT, PT, R0, R21, RZ ;  /* 0x0000001500130210 */ /* 0x000fe20007ffe0ff */
[----:B------:R-:W-:Y:S02]  /*0de0*/  @P0 IMAD.IADD R21, R13, 0x1, R20 ;  /* 0x000000010d150824 */ /* 0x000fe400078e0214 */
[----:B------:R0:W-:Y:S01]  /*0df0*/  @P0 STG.E desc[UR6][R8.64], R15 ;  /* 0x0000000f08000986 */ /* 0x0001e2000c101906 */
[----:B------:R-:W-:-:S03]  /*0e00*/  @P0 IADD3 R23, PT, PT, R10, R23, RZ ;  /* 0x000000170a170210 */ /* 0x000fc60007ffe0ff */
[----:B------:R0:W-:Y:S04]  /*0e10*/  @P0 STG.E desc[UR6][R6.64], R19 ;  /* 0x0000001306000986 */ /* 0x0001e8000c101906 */
[----:B------:R0:W-:Y:S04]  /*0e20*/  @P0 STG.E desc[UR6][R2.64], R21 ;  /* 0x0000001502000986 */ /* 0x0001e8000c101906 */
[----:B------:R0:W-:Y:S02]  /*0e30*/  @P0 STG.E desc[UR6][R4.64], R23 ;  /* 0x0000001704000986 */ /* 0x0001e4000c101906 */
.L_x_2:
[----:B------:R-:W-:Y:S05]  /*0e40*/  @!P2 EXIT ;  /* 0x000000000000a94d */ /* 0x000fea0003800000 */
[----:B------:R-:W-:Y:S01]  /*0e50*/  ISETP.NE.AND P1, PT, R18, 0x1, PT ;  /* 0x000000011200780c */ /* 0x000fe20003f25270 */
[----:B0-----:R-:W-:Y:S01]  /*0e60*/  IMAD.MOV.U32 R6, RZ, RZ, R10 ;  /* 0x000000ffff067224 */ /* 0x001fe200078e000a */
[----:B------:R-:W-:Y:S01]  /*0e70*/  LOP3.LUT R12, R12, 0x1, RZ, 0xc0, !PT ;  /* 0x000000010c0c7812 */ /* 0x000fe200078ec0ff */
[----:B------:R-:W-:Y:S01]  /*0e80*/  IMAD.MOV.U32 R8, RZ, RZ, R11 ;  /* 0x000000ffff087224 */ /* 0x000fe200078e000b */
[----:B------:R-:W-:Y:S02]  /*0e90*/  MOV R7, R13 ;  /* 0x0000000d00077202 */ /* 0x000fe40000000f00 */
[----:B------:R-:W-:Y:S01]  /*0ea0*/  ISETP.NE.U32.AND P2, PT, R12, 0x1, PT ;  /* 0x000000010c00780c */ /* 0x000fe20003f45070 */
[----:B------:R-:W-:Y:S01]  /*0eb0*/  IMAD.MOV.U32 R12, RZ, RZ, R29 ;  /* 0x000000ffff0c7224 */ /* 0x000fe200078e001d */
        /* <DEDUP_REMOVED lines=8> */
[----:B------:R-:W-:-:S05]  /*0f40*/  IMAD.WIDE R8, R31, 0x4, R14 ;  /* 0x000000041f087825 */ /* 0x000fca00078e020e */
[----:B------:R3:W4:Y:S01]  /*0f50*/  LDG.E.CONSTANT R6, desc[UR6][R8.64] ;  /* 0x0000000608067981 */ /* 0x000722000c1e9900 */
[----:B------:R-:W-:Y:S02]  /*0f60*/  IADD3 R18, PT, PT, R30, R29, R34 ;  /* 0x0000001d1e127210 */ /* 0x000fe40007ffe022 */
[----:B------:R-:W-:Y:S02]  /*0f70*/  @P0 IADD3 R20, PT, PT, R31, R20, RZ ;  /* 0x000000141f140210 */ /* 0x000fe40007ffe0ff */
[----:B------:R-:W-:Y:S02]  /*0f80*/  IADD3 R12, PT, PT, R29, R34, R35 ;  /* 0x000000221d0c7210 */ /* 0x000fe40007ffe023 */
[----:B------:R-:W-:Y:S01]  /*0f90*/  IADD3 R18, PT, PT, R0, -R18, -R11 ;  /* 0x8000001200127210 */ /* 0x000fe20007ffe80b */
[----:B------:R-:W-:Y:S01]  /*0fa0*/  @P0 IMAD R21, R31, -0x4, R20 ;  /* 0xfffffffc1f150824 */ /* 0x000fe200078e0214 */
[----:B------:R-:W-:Y:S02]  /*0fb0*/  IADD3 R12, PT, PT, R11, -R12, -R30 ;  /* 0x8000000c0b0c7210 */ /* 0x000fe40007ffe81e */
[----:B------:R-:W-:Y:S01]  /*0fc0*/  IADD3 R18, PT, PT, R10, R18, R13 ;  /* 0x000000120a127210 */ /* 0x000fe20007ffe00d */
[----:B------:R-:W-:Y:S01]  /*0fd0*/  @P0 IMAD R19, R31, UR5, R32 ;  /* 0x000000051f130c24 */ /* 0x000fe2000f8e0220 */
[----:B------:R-:W-:Y:S01]  /*0fe0*/  IADD3 R12, PT, PT, R13, R12, R0 ;  /* 0x0000000c0d0c7210 */ /* 0x000fe20007ffe000 */
[----:B------:R-:W-:-:S02]  /*0ff0*/  @P0 IMAD.IADD R21, R32, 0x1, R21 ;  /* 0x0000000120150824 */ /* 0x000fc400078e0215 */
[----:B0-----:R-:W-:-:S04]  /*1000*/  @P0 IMAD.WIDE R4, R19, 0x4, R4 ;  /* 0x0000000413040825 */ /* 0x001fc800078e0204 */
[----:B-1----:R-:W-:Y:S01]  /*1010*/  @P0 IMAD.WIDE R2, R21, 0x4, R2 ;  /* 0x0000000415020825 */ /* 0x002fe200078e0202 */
[----:B---3--:R-:W-:Y:S02]  /*1020*/  MOV R8, R13 ;  /* 0x0000000d00087202 */ /* 0x008fe40000000f00 */
[----:B------:R-:W-:Y:S01]  /*1030*/  MOV R34, R30 ;  /* 0x0000001e00227202 */ /* 0x000fe20000000f00 */
[----:B------:R-:W-:Y:S01]  /*1040*/  IMAD.MOV.U32 R35, RZ, RZ, R29 ;  /* 0x000000ffff237224 */ /* 0x000fe200078e001d */
[----:B------:R-:W-:Y:S01]  /*1050*/  UIADD3 UR5, UPT, UPT, UR5, 0x2, URZ ;  /* 0x0000000205057890 */ /* 0x000fe2000fffe0ff */
[C---:B--2---:R-:W-:Y:S02]  /*1060*/  IADD3 R9, PT, PT, R7.reuse, R18, RZ ;  /* 0x0000001207097210 */ /* 0x044fe40007ffe0ff */
[----:B------:R-:W-:-:S03]  /*1070*/  @P0 IADD3 R15, PT, PT, R7, R12, R10 ;  /* 0x0000000c070f0210 */ /* 0x000fc60007ffe00a */
[----:B----4-:R-:W-:Y:S02]  /*1080*/  @P0 IMAD.IADD R19, R6, 0x1, R9 ;  /* 0x0000000106130824 */ /* 0x010fe400078e0209 */
[----:B------:R0:W-:Y:S04]  /*1090*/  @P0 STG.E desc[UR6][R4.64], R15 ;  /* 0x0000000f04000986 */ /* 0x0001e8000c101906 */
[----:B------:R0:W-:Y:S01]  /*10a0*/  @P0 STG.E desc[UR6][R2.64], R19 ;  /* 0x0000001302000986 */ /* 0x0001e2000c101906 */
[----:B------:R-:W-:Y:S01]  /*10b0*/  IMAD.MOV.U32 R9, RZ, RZ, R0 ;  /* 0x000000ffff097224 */ /* 0x000fe200078e0000 */
[----:B------:R-:W-:Y:S01]  /*10c0*/  MOV R12, R11 ;  /* 0x0000000b000c7202 */ /* 0x000fe20000000f00 */
[----:B------:R-:W-:-:S07]  /*10d0*/  IMAD.MOV.U32 R0, RZ, RZ, R10 ;  /* 0x000000ffff007224 */ /* 0x000fce00078e000a */
.L_x_3:
[----:B------:R-:W-:Y:S05]  /*10e0*/  @P2 EXIT ;  /* 0x000000000000294d */ /* 0x000fea0003800000 */
[----:B------:R-:W-:-:S06]  /*10f0*/  UIADD3 UR4, UPT, UPT, UR5, 0x4, URZ ;  /* 0x0000000405047890 */ /* 0x000fcc000fffe0ff */
[----:B0-----:R-:W-:-:S04]  /*1100*/  IMAD R3, R31, UR4, RZ ;  /* 0x000000041f037c24 */ /* 0x001fc8000f8e02ff */
[----:B------:R-:W-:-:S06]  /*1110*/  IMAD.WIDE R16, R3, 0x4, R16 ;  /* 0x0000000403107825 */ /* 0x000fcc00078e0210 */
[----:B------:R0:W5:Y:S01]  /*1120*/  LDG.E.CONSTANT R17, desc[UR6][R16.64] ;  /* 0x0000000610117981 */ /* 0x000162000c1e9900 */
[----:B------:R-:W-:Y:S05]  /*1130*/  @!P0 EXIT ;  /* 0x000000000000894d */ /* 0x000fea0003800000 */
[----:B------:R-:W1:Y:S01]  /*1140*/  LDC.64 R2, c[0x0][0x398] ;  /* 0x0000e600ff027b82 */ /* 0x000e620000000a00 */
[----:B------:R-:W-:Y:S01]  /*1150*/  IADD3 R12, PT, PT, R12, R34, R35 ;  /* 0x000000220c0c7210 */ /* 0x000fe20007ffe023 */
[----:B------:R-:W-:-:S03]  /*1160*/  IMAD R31, R31, UR5, R32 ;  /* 0x000000051f1f7c24 */ /* 0x000fc6000f8e0220 */
[----:B------:R-:W-:-:S04]  /*1170*/  IADD3 R8, PT, PT, R8, -R12, -R9 ;  /* 0x8000000c08087210 */ /* 0x000fc80007ffe809 */
[----:B------:R-:W-:-:S04]  /*1180*/  IADD3 R0, PT, PT, R7, R8, R0 ;  /* 0x0000000807007210 */ /* 0x000fc80007ffe000 */
[----:B-----5:R-:W-:Y:S01]  /*1190*/  IADD3 R17, PT, PT, R17, R0, R6 ;  /* 0x0000000011117210 */ /* 0x020fe20007ffe006 */
[----:B-1----:R-:W-:-:S05]  /*11a0*/  IMAD.WIDE R2, R31, 0x4, R2 ;  /* 0x000000041f027825 */ /* 0x002fca00078e0202 */
[----:B------:R-:W-:Y:S01]  /*11b0*/  STG.E desc[UR6][R2.64], R17 ;  /* 0x0000001102007986 */ /* 0x000fe2000c101906 */
[----:B------:R-:W-:Y:S05]  /*11c0*/  EXIT ;  /* 0x000000000000794d */ /* 0x000fea0003800000 */
.L_x_4:
[----:B------:R-:W-:-:S00]  /*11d0*/  BRA `(.L_x_4) ;  /* 0xfffffffc00fc7947 */ /* 0x000fc0000383ffff */
[----:B------:R-:W-:-:S00]  /*11e0*/  NOP ;  /* 0x0000000000007918 */ /* 0x000fc00000000000 */
        /* <DEDUP_REMOVED lines=9> */
.L_x_16:


//--------------------- .text.myKernel_restrict   --------------------------
	.section	.text.myKernel_restrict,"ax",@progbits
	.align	128
        .global         myKernel_restrict
        .type           myKernel_restrict,@function
        .size           myKernel_restrict,(.L_x_17 - myKernel_restrict)
        .other          myKernel_restrict,@"STO_CUDA_ENTRY STV_DEFAULT"
myKernel_restrict:
.text.myKernel_restrict:
[----:B------:R-:W-:Y:S08]  /*0000*/  LDC R1, c[0x0][0x37c] ;  /* 0x0000df00ff017b82 */ /* 0x000ff00000000800 */
[----:B------:R-:W0:Y:S01]  /*0010*/  LDC R12, c[0x0][0x388] ;  /* 0x0000e200ff0c7b82 */ /* 0x000e220000000800 */
[----:B------:R-:W1:Y:S07]  /*0020*/  S2R R9, SR_TID.X ;  /* 0x0000000000097919 */ /* 0x000e6e0000002100 */
[----:B------:R-:W1:Y:S08]  /*0030*/  S2UR UR6, SR_CTAID.X ;  /* 0x00000000000679c3 */ /* 0x000e700000002500 */
[----:B------:R-:W1:Y:S01]  /*0040*/  LDC R0, c[0x0][0x360] ;  /* 0x0000d800ff007b82 */ /* 0x000e620000000800 */
[----:B------:R-:W2:Y:S07]  /*0050*/  LDCU UR5, c[0x0][0x364] ;  /* 0x00006c80ff0577ac */ /* 0x000eae0008000800 */
[----:B------:R-:W2:Y:S01]  /*0060*/  S2UR UR4, SR_CTAID.Y ;  /* 0x00000000000479c3 */ /* 0x000ea20000002600 */
[----:B0-----:R-:W-:Y:S01]  /*0070*/  ISETP.GE.AND P0, PT, R12, 0x9, PT ;  /* 0x000000090c00780c */ /* 0x001fe20003f06270 */
[----:B-1----:R-:W-:Y:S01]  /*0080*/  IMAD R9, R0, UR6, R9 ;  /* 0x0000000600097c24 */ /* 0x002fe2000f8e0209 */
[----:B--2---:R-:W-:-:S11]  /*0090*/  UIMAD UR4, UR4, UR5, URZ ;  /* 0x00000005040472a4 */ /* 0x004fd6000f8e02ff */
[----:B------:R-:W-:Y:S05]  /*00a0*/  @!P0 EXIT ;  /* 0x000000000000894d */ /* 0x000fea0003800000 */
[----:B------:R-:W0:Y:S01]  /*00b0*/  S2R R6, SR_TID.Y ;  /* 0x0000000000067919 */ /* 0x000e220000002200 */
[----:B------:R-:W1:Y:S01]  /*00c0*/  LDC.64 R4, c[0x0][0x380] ;  /* 0x0000e000ff047b82 */ /* 0x000e620000000a00 */
[----:B------:R-:W-:Y:S01]  /*00d0*/  IADD3 R0, PT, PT, R12, -0x9, RZ ;  /* 0xfffffff70c007810 */ /* 0x000fe20007ffe0ff */
[----:B------:R-:W2:Y:S01]  /*00e0*/  LDCU.64 UR6, c[0x0][0x358] ;  /* 0x00006b00ff0677ac */ /* 0x000ea20008000a00 */
[----:B------:R-:W-:Y:S02]  /*00f0*/  HFMA2 R13, -RZ, RZ, 0, 2.384185791015625e-07 ;  /* 0x00000004ff0d7431 */ /* 0x000fe400000001ff */
[----:B------:R-:W-:Y:S01]  /*0100*/  ISETP.GE.U32.AND P1, PT, R0, 0x3, PT ;  /* 0x000000030000780c */ /* 0x000fe20003f26070 */
[----:B-1----:R-:W-:Y:S01]  /*0110*/  IMAD R2, R4, R5, RZ ;  /* 0x0000000504027224 */ /* 0x002fe200078e02ff */
[----:B0-----:R-:W-:-:S04]  /*0120*/  IADD3 R0, PT, PT, R6, UR4, RZ ;  /* 0x0000000406007c10 */ /* 0x001fc8000fffe0ff */
[C---:B------:R-:W-:Y:S01]  /*0130*/  ISETP.GE.AND P0, PT, R0.reuse, R5, PT ;  /* 0x000000050000720c */ /* 0x040fe20003f06270 */
[----:B------:R-:W-:-:S03]  /*0140*/  IMAD R3, R0, R4, R9 ;  /* 0x0000000400037224 */ /* 0x000fc600078e0209 */
[----:B------:R-:W-:-:S03]  /*0150*/  ISETP.LT.AND P0, PT, R9, R4, !P0 ;  /* 0x000000040900720c */ /* 0x000fc60004701270 */
[----:B--2---:R-:W-:Y:S10]  /*0160*/  @!P1 BRA `(.L_x_5) ;  /* 0x00000004004c9947 */ /* 0x004ff40003800000 */
[CC--:B------:R-:W-:Y:S01]  /*0170*/  LEA R7, R5.reuse, R0.reuse, 0x1 ;  /* 0x0000000005077211 */ /* 0x0c0fe200078e08ff */
[C---:B------:R-:W-:Y:S01]  /*0180*/  IMAD R11, R5.reuse, 0x3, R0 ;  /* 0x00000003050b7824 */ /* 0x040fe200078e0200 */
[C---:B------:R-:W-:Y:S01]  /*0190*/  IADD3 R6, PT, PT, R5.reuse, UR4, R6 ;  /* 0x0000000405067c10 */ /* 0x040fe2000fffe006 */
[C-C-:B------:R-:W-:Y:S01]  /*01a0*/  IMAD R10, R5.reuse, 0x5, R0.reuse ;  /* 0x00000005050a7824 */ /* 0x140fe200078e0200 */
[----:B------:R-:W-:Y:S01]  /*01b0*/  LOP3.LUT R12, R12, 0x7ffffffc, RZ, 0xc0, !PT ;  /* 0x7ffffffc0c0c7812 */ /* 0x000fe200078ec0ff */
[C-C-:B------:R-:W-:Y:S02]  /*01c0*/  IMAD R8, R5.reuse, 0x6, R0.reuse ;  /* 0x0000000605087824 */ /* 0x140fe400078e0200 */
[C---:B------:R-:W-:Y:S01]  /*01d0*/  IMAD R13, R5.reuse, 0x7, R0 ;  /* 0x00000007050d7824 */ /* 0x040fe200078e0200 */
[----:B------:R-:W-:Y:S01]  /*01e0*/  LEA R0, R5, R0, 0x2 ;  /* 0x0000000005007211 */ /* 0x000fe200078e10ff */
[-CC-:B------:R-:W-:Y:S01]  /*01f0*/  IMAD R5, R7, R4.reuse, R9.reuse ;  /* 0x0000000407057224 */ /* 0x180fe200078e0209 */
[----:B------:R-:W-:Y:S01]  /*0200*/  IADD3 R12, PT, PT, -R12, RZ, RZ ;  /* 0x000000ff0c0c7210 */ /* 0x000fe20007ffe1ff */
[----:B------:R-:W-:-:S02]  /*0210*/  IMAD R7, R8, R4, R9 ;  /* 0x0000000408077224 */ /* 0x000fc400078e0209 */
[-CC-:B------:R-:W-:Y:S02]  /*0220*/  IMAD R6, R6, R4.reuse, R9.reuse ;  /* 0x0000000406067224 */ /* 0x180fe400078e0209 */
[-CC-:B------:R-:W-:Y:S02]  /*0230*/  IMAD R11, R11, R4.reuse, R9.reuse ;  /* 0x000000040b0b7224 */ /* 0x180fe400078e0209 */
[-CC-:B------:R-:W-:Y:S02]  /*0240*/  IMAD R10, R10, R4.reuse, R9.reuse ;  /* 0x000000040a0a7224 */ /* 0x180fe400078e0209 */
[-CC-:B------:R-:W-:Y:S02]  /*0250*/  IMAD R8, R13, R4.reuse, R9.reuse ;  /* 0x000000040d087224 */ /* 0x180fe400078e0209 */
[----:B------:R-:W-:Y:S01]  /*0260*/  IMAD R0, R0, R4, R9 ;  /* 0x0000000400007224 */ /* 0x000fe200078e0209 */
[----:B------:R-:W-:Y:S02]  /*0270*/  MOV R9, 0x8 ;  /* 0x0000000800097802 */ /* 0x000fe40000000f00 */
[----:B------:R-:W-:-:S07]  /*0280*/  MOV R4, R3 ;  /* 0x0000000300047202 */ /* 0x000fce0000000f00 */
.L_x_6:
[----:B0-----:R-:W0:Y:S02]  /*0290*/  LDC.64 R16, c[0x0][0x390] ;  /* 0x0000e400ff107b82 */ /* 0x001e240000000a00 */
[----:B0-----:R-:W-:-:S04]  /*02a0*/  IMAD.WIDE R28, R0, 0x4, R16 ;  /* 0x00000004001c7825 */ /* 0x001fc800078e0210 */
[----:B------:R-:W-:Y:S01]  /*02b0*/  IMAD.WIDE R24, R5, 0x4, R16 ;  /* 0x0000000405187825 */ /* 0x000fe200078e0210 */
[----:B------:R-:W2:Y:S03]  /*02c0*/  LDG.E.CONSTANT R18, desc[UR6][R28.64] ;  /* 0x000000061c127981 */ /* 0x000ea6000c1e9900 */
[C---:B------:R-:W-:Y:S01]  /*02d0*/  IMAD.WIDE R26, R2.reuse, 0x4, R28 ;  /* 0x00000004021a7825 */ /* 0x040fe200078e021c */
[----:B------:R-:W3:Y:S03]  /*02e0*/  LDG.E.CONSTANT R19, desc[UR6][R24.64] ;  /* 0x0000000618137981 */ /* 0x000ee6000c1e9900 */
[----:B------:R-:W-:Y:S01]  /*02f0*/  IMAD.WIDE R22, R11, 0x4, R16 ;  /* 0x000000040b167825 */ /* 0x000fe200078e0210 */
[----:B------:R0:W2:Y:S03]  /*0300*/  LDG.E.CONSTANT R13, desc[UR6][R26.64] ;  /* 0x000000061a0d7981 */ /* 0x0000a6000c1e9900 */
[----:B------:R-:W-:-:S02]  /*0310*/  IMAD.WIDE R14, R2, 0x4, R26 ;  /* 0x00000004020e7825 */ /* 0x000fc400078e021a */
[----:B------:R-:W3:Y:S02]  /*0320*/  LDG.E.CONSTANT R22, desc[UR6][R22.64] ;  /* 0x0000000616167981 */ /* 0x000ee4000c1e9900 */
[----:B------:R-:W-:Y:S02]  /*0330*/  IMAD.WIDE R20, R2, 0x4, R14 ;  /* 0x0000000402147825 */ /* 0x000fe400078e020e */
[----:B------:R1:W4:Y:S02]  /*0340*/  LDG.E.CONSTANT R25, desc[UR6][R14.64] ;  /* 0x000000060e197981 */ /* 0x000324000c1e9900 */
[--C-:B0-----:R-:W-:Y:S02]  /*0350*/  IMAD.WIDE R26, R6, 0x4, R16.reuse ;  /* 0x00000004061a7825 */ /* 0x101fe400078e0210 */
[----:B------:R-:W5:Y:S02]  /*0360*/  LDG.E.CONSTANT R23, desc[UR6][R20.64] ;  /* 0x0000000614177981 */ /* 0x000f64000c1e9900 */
[----:B------:R-:W-:-:S02]  /*0370*/  @P0 IMAD.WIDE R16, R4, 0x4, R16 ;  /* 0x0000000404100825 */ /* 0x000fc400078e0210 */
[----:B------:R-:W5:Y:S02]  /*0380*/  LDG.E.CONSTANT R26, desc[UR6][R26.64] ;  /* 0x000000061a1a7981 */ /* 0x000f64000c1e9900 */
[C---:B-1----:R-:W-:Y:S02]  /*0390*/  IMAD.WIDE R14, R2.reuse, 0x4, R20 ;  /* 0x00000004020e7825 */ /* 0x042fe400078e0214 */
[----:B------:R-:W5:Y:S04]  /*03a0*/  @P0 LDG.E.CONSTANT R17, desc[UR6][R16.64] ;  /* 0x0000000610110981 */ /* 0x000f68000c1e9900 */
[----:B------:R0:W5:Y:S02]  /*03b0*/  LDG.E.CONSTANT R20, desc[UR6][R14.64] ;  /* 0x000000060e147981 */ /* 0x000164000c1e9900 */
[----:B0-----:R-:W-:Y:S01]  /*03c0*/  IMAD.WIDE R14, R2, 0x4, R14 ;  /* 0x00000004020e7825 */ /* 0x001fe200078e020e */
[----:B--2---:R-:W-:-:S02]  /*03d0*/  IADD3 R24, PT, PT, R18, R13, RZ ;  /* 0x0000000d12187210 */ /* 0x004fc40007ffe0ff */
[----:B---3--:R-:W-:Y:S02]  /*03e0*/  IADD3 R21, PT, PT, R22, R19, RZ ;  /* 0x0000001316157210 */ /* 0x008fe40007ffe0ff */
[----:B----4-:R-:W-:Y:S02]  /*03f0*/  IADD3 R19, PT, PT, R25, R24, RZ ;  /* 0x0000001819137210 */ /* 0x010fe40007ffe0ff */
[----:B-----5:R-:W-:Y:S02]  /*0400*/  IADD3 R26, PT, PT, R26, R21, RZ ;  /* 0x000000151a1a7210 */ /* 0x020fe40007ffe0ff */
[----:B------:R-:W-:-:S04]  /*0410*/  @P0 IADD3 R28, PT, PT, R20, R19, R23 ;  /* 0x00000013141c0210 */ /* 0x000fc80007ffe017 */
[----:B------:R-:W-:Y:S02]  /*0420*/  @P0 IADD3 R29, PT, PT, R28, -R26, -R17 ;  /* 0x8000001a1c1d0210 */ /* 0x000fe40007ffe811 */
[----:B------:R-:W0:Y:S02]  /*0430*/  @P0 LDC.64 R16, c[0x0][0x398] ;  /* 0x0000e600ff100b82 */ /* 0x000e240000000a00 */
[----:B0-----:R-:W-:-:S05]  /*0440*/  @P0 IMAD.WIDE R16, R0, 0x4, R16 ;  /* 0x0000000400100825 */ /* 0x001fca00078e0210 */
[----:B------:R0:W-:Y:S02]  /*0450*/  @P0 STG.E desc[UR6][R16.64], R29 ;  /* 0x0000001d10000986 */ /* 0x0001e4000c101906 */
[C---:B0-----:R-:W-:Y:S02]  /*0460*/  IMAD.WIDE R16, R2.reuse, 0x4, R14 ;  /* 0x0000000402107825 */ /* 0x041fe400078e020e */
[----:B------:R-:W2:Y:S04]  /*0470*/  LDG.E.CONSTANT R14, desc[UR6][R14.64] ;  /* 0x000000060e0e7981 */ /* 0x000ea8000c1e9900 */
[----:B------:R0:W3:Y:S02]  /*0480*/  LDG.E.CONSTANT R27, desc[UR6][R16.64] ;  /* 0x00000006101b7981 */ /* 0x0000e4000c1e9900 */
[----:B0-----:R-:W-:-:S05]  /*0490*/  IMAD.WIDE R16, R2, 0x4, R16 ;  /* 0x0000000402107825 */ /* 0x001fca00078e0210 */
[----:B------:R0:W4:Y:S01]  /*04a0*/  LDG.E.CONSTANT R28, desc[UR6][R16.64] ;  /* 0x00000006101c7981 */ /* 0x000122000c1e9900 */
[----:B------:R-:W-:Y:S02]  /*04b0*/  IADD3 R13, PT, PT, R23, R25, R13 ;  /* 0x00000019170d7210 */ /* 0x000fe40007ffe00d */
[----:B------:R-:W-:Y:S01]  /*04c0*/  IADD3 R25, PT, PT, R20, R23, R25 ;  /* 0x0000001714197210 */ /* 0x000fe20007ffe019 */
[----:B0-----:R-:W0:Y:S01]  /*04d0*/  @P0 LDC.64 R16, c[0x0][0x398] ;  /* 0x0000e600ff100b82 */ /* 0x001e220000000a00 */
[----:B------:R-:W-:-:S04]  /*04e0*/  IADD3 R12, PT, PT, R12, 0x4, RZ ;  /* 0x000000040c0c7810 */ /* 0x000fc80007ffe0ff */
[----:B------:R-:W-:Y:S01]  /*04f0*/  ISETP.NE.AND P1, PT, R12, -0x8, PT ;  /* 0xfffffff80c00780c */ /* 0x000fe20003f25270 */
[----:B0-----:R-:W-:Y:S01]  /*0500*/  @P0 IMAD.WIDE R16, R7, 0x4, R16 ;  /* 0x0000000407100825 */ /* 0x001fe200078e0210 */
[C---:B------:R-:W-:Y:S02]  /*0510*/  LEA R11, R2.reuse, R11, 0x2 ;  /* 0x0000000b020b7211 */ /* 0x040fe400078e10ff */
[C---:B------:R-:W-:Y:S02]  /*0520*/  LEA R5, R2.reuse, R5, 0x2 ;  /* 0x0000000502057211 */ /* 0x040fe400078e10ff */
[C---:B------:R-:W-:Y:S02]  /*0530*/  LEA R6, R2.reuse, R6, 0x2 ;  /* 0x0000000602067211 */ /* 0x040fe400078e10ff */
[C---:B------:R-:W-:Y:S02]  /*0540*/  LEA R4, R2.reuse, R4, 0x2 ;  /* 0x0000000402047211 */ /* 0x040fe400078e10ff */
[----:B------:R-:W-:-:S02]  /*0550*/  LEA R0, R2, R0, 0x2 ;  /* 0x0000000002007211 */ /* 0x000fc400078e10ff */
[----:B------:R-:W-:Y:S02]  /*0560*/  LEA R7, R2, R7, 0x2 ;  /* 0x0000000702077211 */ /* 0x000fe400078e10ff */
[C---:B--2---:R-:W-:Y:S02]  /*0570*/  IADD3 R13, PT, PT, R14.reuse, R13, R20 ;  /* 0x0000000d0e0d7210 */ /* 0x044fe40007ffe014 */
[----:B---3--:R-:W-:Y:S02]  /*0580*/  IADD3 R25, PT, PT, R27, R25, R14 ;  /* 0x000000191b197210 */ /* 0x008fe40007ffe00e */
[----:B------:R-:W-:Y:S02]  /*0590*/  IADD3 R23, PT, PT, R14, R20, R23 ;  /* 0x000000140e177210 */ /* 0x000fe40007ffe017 */
[----:B------:R-:W-:Y:S01]  /*05a0*/  IADD3 R24, PT, PT, R25, -R24, -R21 ;  /* 0x8000001819187210 */ /* 0x000fe20007ffe815 */
[----:B------:R-:W0:Y:S08]  /*05b0*/  @P0 LDC.64 R14, c[0x0][0x398] ;  /* 0x0000e600ff0e0b82 */ /* 0x000e300000000a00 */
[----:B------:R-:W1:Y:S01]  /*05c0*/  @P0 LDC.64 R20, c[0x0][0x398] ;  /* 0x0000e600ff140b82 */ /* 0x000e620000000a00 */
[----:B----4-:R-:W-:-:S02]  /*05d0*/  IADD3 R23, PT, PT, R28, R23, R27 ;  /* 0x000000171c177210 */ /* 0x010fc40007ffe01b */
[----:B------:R-:W-:Y:S02]  /*05e0*/  IADD3 R18, PT, PT, R13, -R26, -R18 ;  /* 0x8000001a0d127210 */ /* 0x000fe40007ffe812 */
[----:B------:R-:W-:Y:S01]  /*05f0*/  IADD3 R23, PT, PT, R23, -R19, -R22 ;  /* 0x8000001317177210 */ /* 0x000fe20007ffe816 */
[----:B0-----:R-:W-:-:S04]  /*0600*/  @P0 IMAD.WIDE R14, R8, 0x4, R14 ;  /* 0x00000004080e0825 */ /* 0x001fc800078e020e */
[----:B-1----:R-:W-:-:S05]  /*0610*/  @P0 IMAD.WIDE R20, R10, 0x4, R20 ;  /* 0x000000040a140825 */ /* 0x002fca00078e0214 */
[----:B------:R0:W-:Y:S04]  /*0620*/  @P0 STG.E desc[UR6][R20.64], R18 ;  /* 0x0000001214000986 */ /* 0x0001e8000c101906 */
[----:B------:R0:W-:Y:S04]  /*0630*/  @P0 STG.E desc[UR6][R16.64], R24 ;  /* 0x0000001810000986 */ /* 0x0001e8000c101906 */
[----:B------:R0:W-:Y:S01]  /*0640*/  @P0 STG.E desc[UR6][R14.64], R23 ;  /* 0x000000170e000986 */ /* 0x0001e2000c101906 */
[----:B------:R-:W-:Y:S02]  /*0650*/  MOV R13, R9 ;  /* 0x00000009000d7202 */ /* 0x000fe40000000f00 */
[----:B------:R-:W-:-:S02]  /*0660*/  LEA R10, R2, R10, 0x2 ;  /* 0x0000000a020a7211 */ /* 0x000fc400078e10ff */
[----:B------:R-:W-:Y:S02]  /*0670*/  IADD3 R9, PT, PT, R13, 0x4, RZ ;  /* 0x000000040d097810 */ /* 0x000fe40007ffe0ff */
[----:B------:R-:W-:Y:S01]  /*0680*/  LEA R8, R2, R8, 0x2 ;  /* 0x0000000802087211 */ /* 0x000fe200078e10ff */
[----:B------:R-:W-:Y:S06]  /*0690*/  @P1 BRA `(.L_x_6) ;  /* 0xfffffff800fc1947 */ /* 0x000fec000383ffff */
.L_x_5:
[----:B------:R-:W1:Y:S02]  /*06a0*/  LDC R0, c[0x0][0x388] ;  /* 0x0000e200ff007b82 */ /* 0x000e640000000800 */
[----:B-1----:R-:W-:-:S13]  /*06b0*/  LOP3.LUT P1, R4, R0, 0x3, RZ, 0xc0, !PT ;  /* 0x0000000300047812 */ /* 0x002fda000782c0ff */
[----:B------:R-:W-:Y:S05]  /*06c0*/  @!P1 EXIT ;  /* 0x000000000000994d */ /* 0x000fea0003800000 */
[----:B------:R-:W-:Y:S02]  /*06d0*/  ISETP.NE.AND P1, PT, R4, 0x1, PT ;  /* 0x000000010400780c */ /* 0x000fe40003f25270 */
[----:B------:R-:W-:-:S04]  /*06e0*/  LOP3.LUT R0, R0, 0x1, RZ, 0xc0, !PT ;  /* 0x0000000100007812 */ /* 0x000fc800078ec0ff */
[----:B------:R-:W-:-:S07]  /*06f0*/  ISETP.NE.U32.AND P2, PT, R0, 0x1, PT ;  /* 0x000000010000780c */ /* 0x000fce0003f45070 */
[----:B------:R-:W-:Y:S06]  /*0700*/  @!P1 BRA `(.L_x_7) ;  /* 0x0000000000c49947 */ /* 0x000fec0003800000 */
[----:B------:R-:W0:Y:S01]  /*0710*/  LDC.64 R4, c[0x0][0x390] ;  /* 0x0000e400ff047b82 */ /* 0x000e220000000a00 */
[CC--:B------:R-:W-:Y:S02]  /*0720*/  IMAD R7, R2.reuse, R13.reuse, R2 ;  /* 0x0000000d02077224 */ /* 0x0c0fe400078e0202 */
[C---:B------:R-:W-:Y:S02]  /*0730*/  IMAD R11, R2.reuse, R13, R3 ;  /* 0x0000000d020b7224 */ /* 0x040fe400078e0203 */
[----:B------:R-:W-:-:S04]  /*0740*/  IMAD R7, R2, -0x2, R7 ;  /* 0xfffffffe02077824 */ /* 0x000fc800078e0207 */
[----:B------:R-:W-:Y:S01]  /*0750*/  IMAD R9, R2, 0x3, R7 ;  /* 0x0000000302097824 */ /* 0x000fe200078e0207 */
[----:B------:R-:W-:-:S03]  /*0760*/  IADD3 R25, PT, PT, R3, R7, RZ ;  /* 0x0000000703197210 */ /* 0x000fc60007ffe0ff */
[----:B------:R-:W-:-:S04]  /*0770*/  IMAD R9, R2, -0x4, R9 ;  /* 0xfffffffc02097824 */ /* 0x000fc800078e0209 */
[----:B------:R-:W-:-:S04]  /*0780*/  IMAD R7, R2, 0x5, R9 ;  /* 0x0000000502077824 */ /* 0x000fc800078e0209 */
[----:B------:R-:W-:Y:S02]  /*0790*/  IMAD R8, R2, -0x6, R7 ;  /* 0xfffffffa02087824 */ /* 0x000fe400078e0207 */
[----:B0-----:R-:W-:-:S04]  /*07a0*/  IMAD.WIDE R16, R11, 0x4, R4 ;  /* 0x000000040b107825 */ /* 0x001fc800078e0204 */
[C---:B------:R-:W-:Y:S01]  /*07b0*/  IMAD R29, R2.reuse, 0x7, R8 ;  /* 0x00000007021d7824 */ /* 0x040fe200078e0208 */
[C---:B------:R-:W-:Y:S01]  /*07c0*/  IADD3 R27, PT, PT, R3.reuse, R8, RZ ;  /* 0x00000008031b7210 */ /* 0x040fe20007ffe0ff */
[C---:B------:R-:W-:Y:S01]  /*07d0*/  IMAD.WIDE R18, R2.reuse, 0x4, R16 ;  /* 0x0000000402127825 */ /* 0x040fe200078e0210 */
[----:B------:R-:W-:Y:S01]  /*07e0*/  IADD3 R15, PT, PT, R3, R9, RZ ;  /* 0x00000009030f7210 */ /* 0x000fe20007ffe0ff */
[----:B------:R-:W2:Y:S02]  /*07f0*/  LDG.E.CONSTANT R0, desc[UR6][R16.64] ;  /* 0x0000000610007981 */ /* 0x000ea4000c1e9900 */
[----:B------:R-:W-:Y:S02]  /*0800*/  IMAD.WIDE R24, R25, 0x4, R4 ;  /* 0x0000000419187825 */ /* 0x000fe400078e0204 */
[----:B------:R-:W2:Y:S02]  /*0810*/  LDG.E.CONSTANT R21, desc[UR6][R18.64] ;  /* 0x0000000612157981 */ /* 0x000ea4000c1e9900 */
[----:B------:R-:W-:-:S02]  /*0820*/  IMAD.WIDE R22, R2, 0x4, R18 ;  /* 0x0000000402167825 */ /* 0x000fc400078e0212 */
[----:B------:R0:W3:Y:S02]  /*0830*/  LDG.E.CONSTANT R10, desc[UR6][R24.64] ;  /* 0x00000006180a7981 */ /* 0x0000e4000c1e9900 */
[C---:B------:R-:W-:Y:S02]  /*0840*/  IMAD.WIDE R6, R2.reuse, 0x4, R22 ;  /* 0x0000000402067825 */ /* 0x040fe400078e0216 */
[----:B------:R-:W2:Y:S02]  /*0850*/  LDG.E.CONSTANT R22, desc[UR6][R22.64] ;  /* 0x0000000616167981 */ /* 0x000ea4000c1e9900 */
[C---:B------:R-:W-:Y:S02]  /*0860*/  IMAD R12, R2.reuse, -0x8, R29 ;  /* 0xfffffff8020c7824 */ /* 0x040fe400078e021d */
[----:B------:R-:W-:Y:S01]  /*0870*/  IMAD.WIDE R8, R2, 0x4, R6 ;  /* 0x0000000402087825 */ /* 0x000fe200078e0206 */
[----:B0-----:R-:W0:Y:S01]  /*0880*/  @P0 LDC.64 R24, c[0x0][0x398] ;  /* 0x0000e600ff180b82 */ /* 0x001e220000000a00 */
[----:B------:R1:W4:Y:S02]  /*0890*/  LDG.E.CONSTANT R6, desc[UR6][R6.64] ;  /* 0x0000000606067981 */ /* 0x000324000c1e9900 */
[----:B------:R-:W-:Y:S01]  /*08a0*/  IMAD.WIDE R16, R27, 0x4, R4 ;  /* 0x000000041b107825 */ /* 0x000fe200078e0204 */
[----:B------:R-:W-:-:S03]  /*08b0*/  IADD3 R27, PT, PT, R3, R12, RZ ;  /* 0x0000000c031b7210 */ /* 0x000fc60007ffe0ff */
[----:B------:R-:W-:Y:S02]  /*08c0*/  IMAD.WIDE R14, R15, 0x4, R4 ;  /* 0x000000040f0e7825 */ /* 0x000fe400078e0204 */
[----:B------:R-:W3:Y:S02]  /*08d0*/  LDG.E.CONSTANT R16, desc[UR6][R16.64] ;  /* 0x0000000610107981 */ /* 0x000ee4000c1e9900 */
[C---:B------:R-:W-:Y:S02]  /*08e0*/  IMAD.WIDE R18, R2.reuse, 0x4, R8 ;  /* 0x0000000402127825 */ /* 0x040fe400078e0208 */
[----:B------:R-:W3:Y:S02]  /*08f0*/  LDG.E.CONSTANT R15, desc[UR6][R14.64] ;  /* 0x000000060e0f7981 */ /* 0x000ee4000c1e9900 */
[----:B------:R-:W-:Y:S02]  /*0900*/  IMAD.WIDE R26, R27, 0x4, R4 ;  /* 0x000000041b1a7825 */ /* 0x000fe400078e0204 */
[----:B------:R-:W5:Y:S01]  /*0910*/  LDG.E.CONSTANT R8, desc[UR6][R8.64] ;  /* 0x0000000608087981 */ /* 0x000f62000c1e9900 */
[----:B------:R-:W0:Y:S03]  /*0920*/  @P0 LDC.64 R4, c[0x0][0x398] ;  /* 0x0000e600ff040b82 */ /* 0x000e260000000a00 */
[----:B------:R-:W5:Y:S04]  /*0930*/  LDG.E.CONSTANT R18, desc[UR6][R18.64] ;  /* 0x0000000612127981 */ /* 0x000f68000c1e9900 */
[----:B------:R-:W5:Y:S01]  /*0940*/  LDG.E.CONSTANT R26, desc[UR6][R26.64] ;  /* 0x000000061a1a7981 */ /* 0x000f62000c1e9900 */
[----:B-1----:R-:W-:Y:S01]  /*0950*/  @P0 IADD3 R7, PT, PT, R2, R11, RZ ;  /* 0x0000000b02070210 */ /* 0x002fe20007ffe0ff */
[----:B0-----:R-:W-:-:S04]  /*0960*/  @P0 IMAD.WIDE R24, R11, 0x4, R24 ;  /* 0x000000040b180825 */ /* 0x001fc800078e0218 */
[----:B------:R-:W-:Y:S01]  /*0970*/  @P0 IMAD.WIDE R4, R7, 0x4, R4 ;  /* 0x0000000407040825 */ /* 0x000fe200078e0204 */
[----:B------:R-:W-:Y:S02]  /*0980*/  IADD3 R13, PT, PT, R13, 0x2, RZ ;  /* 0x000000020d0d7810 */ /* 0x000fe40007ffe0ff */
[----:B--2---:R-:W-:Y:S02]  /*0990*/  @P0 IADD3 R23, PT, PT, R22, R21, R0 ;  /* 0x0000001516170210 */ /* 0x004fe40007ffe000 */
[----:B----4-:R-:W-:Y:S02]  /*09a0*/  IADD3 R21, PT, PT, R6, R22, R21 ;  /* 0x0000001606157210 */ /* 0x010fe40007ffe015 */
[----:B---3--:R-:W-:Y:S02]  /*09b0*/  IADD3 R10, PT, PT, R16, R10, R15 ;  /* 0x0000000a100a7210 */ /* 0x008fe40007ffe00f */
[----:B-----5:R-:W-:Y:S02]  /*09c0*/  @P0 IADD3 R23, PT, PT, R8, R23, R6 ;  /* 0x0000001708170210 */ /* 0x020fe40007ffe006 */
[----:B------:R-:W-:-:S02]  /*09d0*/  IADD3 R21, PT, PT, R18, R21, R8 ;  /* 0x0000001512157210 */ /* 0x000fc40007ffe008 */
[-C--:B------:R-:W-:Y:S02]  /*09e0*/  @P0 IADD3 R23, PT, PT, R23, -R10.reuse, -R26 ;  /* 0x8000000a17170210 */ /* 0x080fe40007ffe81a */
[----:B------:R-:W-:-:S03]  /*09f0*/  IADD3 R21, PT, PT, R21, -R10, -R0 ;  /* 0x8000000a15157210 */ /* 0x000fc60007ffe800 */
[----:B------:R1:W-:Y:S04]  /*0a00*/  @P0 STG.E desc[UR6][R24.64], R23 ;  /* 0x0000001718000986 */ /* 0x0003e8000c101906 */
[----:B------:R1:W-:Y:S02]  /*0a10*/  @P0 STG.E desc[UR6][R4.64], R21 ;  /* 0x0000001504000986 */ /* 0x0003e4000c101906 */
.L_x_7:
[----:B------:R-:W-:Y:S05]  /*0a20*/  @P2 EXIT ;  /* 0x000000000000294d */ /* 0x000fea0003800000 */
[----:B-1----:R-:W1:Y:S01]  /*0a30*/  LDC.64 R4, c[0x0][0x390] ;  /* 0x0000e400ff047b82 */ /* 0x002e620000000a00 */
[CC--:B------:R-:W-:Y:S02]  /*0a40*/  IMAD R7, R2.reuse, R13.reuse, R2 ;  /* 0x0000000d02077224 */ /* 0x0c0fe400078e0202 */
[C---:B------:R-:W-:Y:S02]  /*0a50*/  IMAD R13, R2.reuse, R13, R3 ;  /* 0x0000000d020d7224 */ /* 0x040fe400078e0203 */
[----:B------:R-:W-:-:S04]  /*0a60*/  IMAD R7, R2, -0x2, R7 ;  /* 0xfffffffe02077824 */ /* 0x000fc800078e0207 */
[----:B------:R-:W-:-:S04]  /*0a70*/  IMAD R9, R2, 0x3, R7 ;  /* 0x0000000302097824 */ /* 0x000fc800078e0207 */
[----:B------:R-:W-:-:S04]  /*0a80*/  IMAD R0, R2, -0x4, R9 ;  /* 0xfffffffc02007824 */ /* 0x000fc800078e0209 */
[----:B------:R-:W-:Y:S01]  /*0a90*/  IMAD R9, R2, 0x5, R0 ;  /* 0x0000000502097824 */ /* 0x000fe200078e0200 */
[----:B0-----:R-:W-:-:S03]  /*0aa0*/  IADD3 R21, PT, PT, R3, R0, RZ ;  /* 0x0000000003157210 */ /* 0x001fc60007ffe0ff */
[----:B------:R-:W-:Y:S02]  /*0ab0*/  IMAD R12, R2, -0x6, R9 ;  /* 0xfffffffa020c7824 */ /* 0x000fe400078e0209 */
[----:B-1----:R-:W-:-:S03]  /*0ac0*/  IMAD.WIDE R14, R13, 0x4, R4 ;  /* 0x000000040d0e7825 */ /* 0x002fc600078e0204 */
[----:B------:R-:W-:Y:S01]  /*0ad0*/  IADD3 R23, PT, PT, R3, R12, RZ ;  /* 0x0000000c03177210 */ /* 0x000fe20007ffe0ff */
[C---:B------:R-:W-:Y:S01]  /*0ae0*/  IMAD R17, R2.reuse, 0x7, R12 ;  /* 0x0000000702117824 */ /* 0x040fe200078e020c */
[----:B------:R0:W5:Y:S01]  /*0af0*/  LDG.E.CONSTANT R0, desc[UR6][R14.64] ;  /* 0x000000060e007981 */ /* 0x000162000c1e9900 */
[----:B------:R-:W-:-:S04]  /*0b00*/  IMAD.WIDE R10, R2, 0x4, R14 ;  /* 0x00000004020a7825 */ /* 0x000fc800078e020e */
[C---:B------:R-:W-:Y:S01]  /*0b10*/  IMAD R16, R2.reuse, -0x8, R17 ;  /* 0xfffffff802107824 */ /* 0x040fe200078e0211 */
[C---:B------:R-:W-:Y:S01]  /*0b20*/  IADD3 R17, PT, PT, R3.reuse, R7, RZ ;  /* 0x0000000703117210 */ /* 0x040fe20007ffe0ff */
[C---:B------:R-:W-:Y:S02]  /*0b30*/  IMAD.WIDE R8, R2.reuse, 0x4, R10 ;  /* 0x0000000402087825 */ /* 0x040fe400078e020a */
[----:B------:R0:W5:Y:S01]  /*0b40*/  LDG.E.CONSTANT R11, desc[UR6][R10.64] ;  /* 0x000000060a0b7981 */ /* 0x000162000c1e9900 */
[----:B------:R-:W-:Y:S01]  /*0b50*/  IADD3 R3, PT, PT, R3, R16, RZ ;  /* 0x0000001003037210 */ /* 0x000fe20007ffe0ff */
[----:B------:R-:W-:Y:S02]  /*0b60*/  IMAD.WIDE R6, R2, 0x4, R8 ;  /* 0x0000000402067825 */ /* 0x000fe400078e0208 */
[----:B------:R0:W5:Y:S02]  /*0b70*/  LDG.E.CONSTANT R8, desc[UR6][R8.64] ;  /* 0x0000000608087981 */ /* 0x000164000c1e9900 */
[----:B------:R-:W-:-:S04]  /*0b80*/  IMAD.WIDE R16, R17, 0x4, R4 ;  /* 0x0000000411107825 */ /* 0x000fc800078e0204 */
[--C-:B------:R-:W-:Y:S02]  /*0b90*/  IMAD.WIDE R20, R21, 0x4, R4.reuse ;  /* 0x0000000415147825 */ /* 0x100fe400078e0204 */
[----:B------:R0:W5:Y:S02]  /*0ba0*/  LDG.E.CONSTANT R16, desc[UR6][R16.64] ;  /* 0x0000000610107981 */ /* 0x000164000c1e9900 */
[----:B------:R-:W-:Y:S02]  /*0bb0*/  IMAD.WIDE R22, R23, 0x4, R4 ;  /* 0x0000000417167825 */ /* 0x000fe400078e0204 */
[----:B------:R0:W5:Y:S02]  /*0bc0*/  LDG.E.CONSTANT R21, desc[UR6][R20.64] ;  /* 0x0000000614157981 */ /* 0x000164000c1e9900 */
[----:B------:R-:W-:Y:S02]  /*0bd0*/  IMAD.WIDE R18, R2, 0x4, R6 ;  /* 0x0000000402127825 */ /* 0x000fe400078e0206 */
[----:B------:R0:W5:Y:S02]  /*0be0*/  LDG.E.CONSTANT R6, desc[UR6][R6.64] ;  /* 0x0000000606067981 */ /* 0x000164000c1e9900 */
[----:B------:R-:W-:-:S02]  /*0bf0*/  IMAD.WIDE R4, R3, 0x4, R4 ;  /* 0x0000000403047825 */ /* 0x000fc400078e0204 */
[----:B------:R0:W5:Y:S04]  /*0c00*/  LDG.E.CONSTANT R19, desc[UR6][R18.64] ;  /* 0x0000000612137981 */ /* 0x000168000c1e9900 */
[----:B------:R0:W5:Y:S04]  /*0c10*/  LDG.E.CONSTANT R22, desc[UR6][R22.64] ;  /* 0x0000000616167981 */ /* 0x000168000c1e9900 */
[----:B------:R0:W5:Y:S01]  /*0c20*/  LDG.E.CONSTANT R4, desc[UR6][R4.64] ;  /* 0x0000000604047981 */ /* 0x000162000c1e9900 */
[----:B------:R-:W-:Y:S05]  /*0c30*/  @!P0 EXIT ;  /* 0x000000000000894d */ /* 0x000fea0003800000 */
[----:B------:R-:W1:Y:S01]  /*0c40*/  LDC.64 R2, c[0x0][0x398] ;  /* 0x0000e600ff027b82 */ /* 0x000e620000000a00 */
[----:B-----5:R-:W-:Y:S02]  /*0c50*/  IADD3 R0, PT, PT, R8, R11, R0 ;  /* 0x0000000b08007210 */ /* 0x020fe40007ffe000 */
[----:B------:R-:W-:Y:S02]  /*0c60*/  IADD3 R21, PT, PT, R22, R16, R21 ;  /* 0x0000001016157210 */ /* 0x000fe40007ffe015 */
[----:B------:R-:W-:-:S04]  /*0c70*/  IADD3 R0, PT, PT, R19, R0, R6 ;  /* 0x0000000013007210 */ /* 0x000fc80007ffe006 */
[----:B------:R-:W-:Y:S01]  /*0c80*/  IADD3 R21, PT, PT, R0, -R21, -R4 ;  /* 0x8000001500157210 */ /* 0x000fe20007ffe804 */
[----:B-1----:R-:W-:-:S05]  /*0c90*/  IMAD.WIDE R2, R13, 0x4, R2 ;  /* 0x000000040d027825 */ /* 0x002fca00078e0202 */
[----:B------:R-:W-:Y:S01]  /*0ca0*/  STG.E desc[UR6][R2.64], R21 ;  /* 0x0000001502007986 */ /* 0x000fe2000c101906 */
[----:B------:R-:W-:Y:S05]  /*0cb0*/  EXIT ;  /* 0x000000000000794d */ /* 0x000fea0003800000 */
.L_x_8:
        /* <DEDUP_REMOVED lines=12> */
.L_x_17:


//--------------------- .text.myKernel_lgd        --------------------------
	.section	.text.myKernel_lgd,"ax",@progbits
	.align	128
        .global         myKernel_lgd
        .type           myKernel_lgd,@function
        .size           myKernel_lgd,(.L_x_18 - myKernel_lgd)
        .other          myKernel_lgd,@"STO_CUDA_ENTRY STV_DEFAULT"
myKernel_lgd:
.text.myKernel_lgd:
[----:B------:R-:W-:Y:S08]  /*0000*/  LDC R1, c[0x0][0x37c] ;  /* 0x0000df00ff017b82 */ /* 0x000ff00000000800 */
[----:B------:R-:W0:Y:S08]  /*0010*/  LDC R6, c[0x0][0x388] ;  /* 0x0000e200ff067b82 */ /* 0x000e300000000800 */
[----:B------:R-:W1:Y:S08]  /*0020*/  S2UR UR6, SR_CTAID.X ;  /* 0x00000000000679c3 */ /* 0x000e700000002500 */
[----:B------:R-:W2:Y:S01]  /*0030*/  S2UR UR4, SR_CTAID.Y ;  /* 0x00000000000479c3 */ /* 0x000ea20000002600 */
[----:B0-----:R-:W-:-:S13]  /*0040*/  ISETP.GE.AND P0, PT, R6, 0x9, PT ;  /* 0x000000090600780c */ /* 0x001fda0003f06270 */
[----:B-12---:R-:W-:Y:S05]  /*0050*/  @!P0 EXIT ;  /* 0x000000000000894d */ /* 0x006fea0003800000 */
[----:B------:R-:W0:Y:S01]  /*0060*/  S2R R8, SR_TID.Y ;  /* 0x0000000000087919 */ /* 0x000e220000002200 */
[----:B------:R-:W1:Y:S01]  /*0070*/  LDC R0, c[0x0][0x360] ;  /* 0x0000d800ff007b82 */ /* 0x000e620000000800 */
[----:B------:R-:W2:Y:S01]  /*0080*/  LDCU UR5, c[0x0][0x364] ;  /* 0x00006c80ff0577ac */ /* 0x000ea20008000800 */
[----:B------:R-:W-:Y:S01]  /*0090*/  ISETP.NE.AND P1, PT, R6, 0x9, PT ;  /* 0x000000090600780c */ /* 0x000fe20003f25270 */
[----:B------:R-:W1:Y:S05]  /*00a0*/  S2R R13, SR_TID.X ;  /* 0x00000000000d7919 */ /* 0x000e6a0000002100 */
[----:B------:R-:W3:Y:S01]  /*00b0*/  LDC.64 R4, c[0x0][0x380] ;  /* 0x0000e000ff047b82 */ /* 0x000ee20000000a00 */
[----:B--2---:R-:W-:-:S03]  /*00c0*/  UIMAD UR4, UR4, UR5, URZ ;  /* 0x00000005040472a4 */ /* 0x004fc6000f8e02ff */
[----:B------:R-:W-:-:S03]  /*00d0*/  UMOV UR5, 0x4 ;  /* 0x0000000400057882 */ /* 0x000fc60000000000 */
[----:B0-----:R-:W-:Y:S01]  /*00e0*/  IADD3 R2, PT, PT, R8, UR4, RZ ;  /* 0x0000000408027c10 */ /* 0x001fe2000fffe0ff */
[----:B-1----:R-:W-:-:S03]  /*00f0*/  IMAD R13, R0, UR6, R13 ;  /* 0x00000006000d7c24 */ /* 0x002fc6000f8e020d */
[C---:B---3--:R-:W-:Y:S01]  /*0100*/  ISETP.GE.AND P0, PT, R2.reuse, R5, PT ;  /* 0x000000050200720c */ /* 0x048fe20003f06270 */
[----:B------:R-:W0:Y:S01]  /*0110*/  LDCU.64 UR6, c[0x0][0x358] ;  /* 0x00006b00ff0677ac */ /* 0x000e220008000a00 */
[-C--:B------:R-:W-:Y:S02]  /*0120*/  IMAD R0, R2, R4.reuse, R13 ;  /* 0x0000000402007224 */ /* 0x080fe400078e020d */
[----:B------:R-:W-:Y:S01]  /*0130*/  ISETP.LT.AND P0, PT, R13, R4, !P0 ;  /* 0x000000040d00720c */ /* 0x000fe20004701270 */
[----:B------:R-:W-:-:S12]  /*0140*/  @!P1 BRA `(.L_x_9) ;  /* 0x0000000000f49947 */ /* 0x000fd80003800000 */
[----:B------:R-:W1:Y:S01]  /*0150*/  LDC.64 R14, c[0x0][0x390] ;  /* 0x0000e400ff0e7b82 */ /* 0x000e620000000a00 */
[C---:B------:R-:W-:Y:S01]  /*0160*/  IADD3 R7, PT, PT, R5.reuse, UR4, R8 ;  /* 0x0000000405077c10 */ /* 0x040fe2000fffe008 */
[C-C-:B------:R-:W-:Y:S01]  /*0170*/  IMAD R9, R5.reuse, 0x3, R2.reuse ;  /* 0x0000000305097824 */ /* 0x140fe200078e0202 */
[CC--:B------:R-:W-:Y:S01]  /*0180*/  LEA R3, R5.reuse, R2.reuse, 0x1 ;  /* 0x0000000205037211 */ /* 0x0c0fe200078e08ff */
[C---:B------:R-:W-:Y:S01]  /*0190*/  IMAD R11, R5.reuse, 0x5, R2 ;  /* 0x00000005050b7824 */ /* 0x040fe200078e0202 */
[----:B------:R-:W-:Y:S01]  /*01a0*/  LEA R8, R5, R2, 0x2 ;  /* 0x0000000205087211 */ /* 0x000fe200078e10ff */
[----:B------:R-:W-:Y:S01]  /*01b0*/  IMAD R2, R4, R5, RZ ;  /* 0x0000000504027224 */ /* 0x000fe200078e02ff */
[----:B------:R-:W-:Y:S01]  /*01c0*/  LOP3.LUT R6, R6, 0x7ffffffe, RZ, 0xc0, !PT ;  /* 0x7ffffffe06067812 */ /* 0x000fe200078ec0ff */
[-CC-:B------:R-:W-:Y:S01]  /*01d0*/  IMAD R7, R7, R4.reuse, R13.reuse ;  /* 0x0000000407077224 */ /* 0x180fe200078e020d */
[----:B------:R-:W-:Y:S01]  /*01e0*/  UMOV UR5, 0x8 ;  /* 0x0000000800057882 */ /* 0x000fe20000000000 */
[----:B------:R-:W-:-:S02]  /*01f0*/  IMAD R9, R9, R4, R13 ;  /* 0x0000000409097224 */ /* 0x000fc400078e020d */
[--C-:B------:R-:W-:Y:S01]  /*0200*/  IMAD R5, R3, R4, R13.reuse ;  /* 0x0000000403057224 */ /* 0x100fe200078e020d */
[----:B------:R-:W-:Y:S01]  /*0210*/  MOV R3, R0 ;  /* 0x0000000000037202 */ /* 0x000fe20000000f00 */
[-CC-:B------:R-:W-:Y:S02]  /*0220*/  IMAD R11, R11, R4.reuse, R13.reuse ;  /* 0x000000040b0b7224 */ /* 0x180fe400078e020d */
[----:B------:R-:W-:Y:S01]  /*0230*/  IMAD R13, R8, R4, R13 ;  /* 0x00000004080d7224 */ /* 0x000fe200078e020d */
[----:B------:R-:W-:-:S07]  /*0240*/  IADD3 R4, PT, PT, -R6, RZ, RZ ;  /* 0x000000ff06047210 */ /* 0x000fce0007ffe1ff */
.L_x_10:
[----:B-1----:R-:W-:-:S04]  /*0250*/  IMAD.WIDE R22, R13, 0x4, R14 ;  /* 0x000000040d167825 */ /* 0x002fc800078e020e */
[----:B--2---:R-:W-:Y:S01]  /*0260*/  IMAD.WIDE R28, R9, 0x4, R14 ;  /* 0x00000004091c7825 */ /* 0x004fe200078e020e */
[----:B0-----:R-:W2:Y:S03]  /*0270*/  LDG.E.CONSTANT R6, desc[UR6][R22.64] ;  /* 0x0000000616067981 */ /* 0x001ea6000c1e9900 */
[C---:B------:R-:W-:Y:S02]  /*0280*/  IMAD.WIDE R20, R2.reuse, 0x4, R22 ;  /* 0x0000000402147825 */ /* 0x040fe400078e0216 */
[----:B------:R-:W3:Y:S02]  /*0290*/  LDG.E.CONSTANT R29, desc[UR6][R28.64] ;  /* 0x000000061c1d7981 */ /* 0x000ee4000c1e9900 */
[----:B------:R-:W-:Y:S02]  /*02a0*/  IMAD.WIDE R24, R2, 0x4, R20 ;  /* 0x0000000402187825 */ /* 0x000fe400078e0214 */
[----:B------:R-:W2:Y:S02]  /*02b0*/  LDG.E.CONSTANT R8, desc[UR6][R20.64] ;  /* 0x0000000614087981 */ /* 0x000ea4000c1e9900 */
[----:B------:R-:W-:-:S02]  /*02c0*/  IMAD.WIDE R26, R7, 0x4, R14 ;  /* 0x00000004071a7825 */ /* 0x000fc400078e020e */
[----:B------:R0:W2:Y:S02]  /*02d0*/  LDG.E.CONSTANT R10, desc[UR6][R24.64] ;  /* 0x00000006180a7981 */ /* 0x0000a4000c1e9900 */
[C---:B------:R-:W-:Y:S02]  /*02e0*/  IMAD.WIDE R16, R2.reuse, 0x4, R24 ;  /* 0x0000000402107825 */ /* 0x040fe400078e0218 */
[----:B------:R-:W4:Y:S02]  /*02f0*/  LDG.E.CONSTANT R26, desc[UR6][R26.64] ;  /* 0x000000061a1a7981 */ /* 0x000f24000c1e9900 */
[----:B------:R-:W-:Y:S02]  /*0300*/  IMAD.WIDE R18, R2, 0x4, R16 ;  /* 0x0000000402127825 */ /* 0x000fe400078e0210 */
[----:B------:R1:W5:Y:S01]  /*0310*/  LDG.E.CONSTANT R12, desc[UR6][R16.64] ;  /* 0x00000006100c7981 */ /* 0x000362000c1e9900 */
[----:B0-----:R-:W0:Y:S01]  /*0320*/  @P0 LDC.64 R24, c[0x0][0x398] ;  /* 0x0000e600ff180b82 */ /* 0x001e220000000a00 */
[----:B------:R-:W-:-:S02]  /*0330*/  IMAD.WIDE R20, R5, 0x4, R14 ;  /* 0x0000000405147825 */ /* 0x000fc400078e020e */
[----:B------:R1:W3:Y:S02]  /*0340*/  LDG.E.CONSTANT R28, desc[UR6][R18.64] ;  /* 0x00000006121c7981 */ /* 0x0002e4000c1e9900 */
[----:B------:R-:W-:Y:S02]  /*0350*/  IMAD.WIDE R22, R2, 0x4, R18 ;  /* 0x0000000402167825 */ /* 0x000fe400078e0212 */
[----:B------:R2:W4:Y:S01]  /*0360*/  LDG.E.CONSTANT R20, desc[UR6][R20.64] ;  /* 0x0000000614147981 */ /* 0x000522000c1e9900 */
[----:B-1----:R-:W1:Y:S03]  /*0370*/  @P0 LDC.64 R16, c[0x0][0x398] ;  /* 0x0000e600ff100b82 */ /* 0x002e660000000a00 */
[----:B------:R-:W4:Y:S01]  /*0380*/  LDG.E.CONSTANT R23, desc[UR6][R22.64] ;  /* 0x0000000616177981 */ /* 0x000f22000c1e9900 */
[----:B------:R-:W-:-:S06]  /*0390*/  IMAD.WIDE R18, R3, 0x4, R14 ;  /* 0x0000000403127825 */ /* 0x000fcc00078e020e */
[----:B------:R-:W4:Y:S01]  /*03a0*/  LDG.E.CONSTANT R18, desc[UR6][R18.64] ;  /* 0x0000000612127981 */ /* 0x000f22000c1e9900 */
[----:B0-----:R-:W-:Y:S01]  /*03b0*/  @P0 IMAD.WIDE R24, R11, 0x4, R24 ;  /* 0x000000040b180825 */ /* 0x001fe200078e0218 */
[----:B------:R-:W-:-:S03]  /*03c0*/  IADD3 R4, PT, PT, R4, 0x2, RZ ;  /* 0x0000000204047810 */ /* 0x000fc60007ffe0ff */
[----:B-1----:R-:W-:Y:S01]  /*03d0*/  @P0 IMAD.WIDE R16, R13, 0x4, R16 ;  /* 0x000000040d100825 */ /* 0x002fe200078e0210 */
[----:B------:R-:W-:Y:S01]  /*03e0*/  ISETP.NE.AND P1, PT, R4, -0x8, PT ;  /* 0xfffffff80400780c */ /* 0x000fe20003f25270 */
[----:B------:R-:W-:Y:S01]  /*03f0*/  UIADD3 UR5, UPT, UPT, UR5, 0x2, URZ ;  /* 0x0000000205057890 */ /* 0x000fe2000fffe0ff */
[C---:B------:R-:W-:Y:S02]  /*0400*/  LEA R9, R2.reuse, R9, 0x1 ;  /* 0x0000000902097211 */ /* 0x040fe400078e08ff */
[C---:B------:R-:W-:Y:S02]  /*0410*/  LEA R5, R2.reuse, R5, 0x1 ;  /* 0x0000000502057211 */ /* 0x040fe400078e08ff */
[C---:B------:R-:W-:Y:S02]  /*0420*/  LEA R7, R2.reuse, R7, 0x1 ;  /* 0x0000000702077211 */ /* 0x040fe400078e08ff */
[C---:B------:R-:W-:Y:S02]  /*0430*/  LEA R3, R2.reuse, R3, 0x1 ;  /* 0x0000000302037211 */ /* 0x040fe400078e08ff */
[----:B------:R-:W-:-:S02]  /*0440*/  LEA R13, R2, R13, 0x1 ;  /* 0x0000000d020d7211 */ /* 0x000fc400078e08ff */
[----:B------:R-:W-:Y:S02]  /*0450*/  LEA R11, R2, R11, 0x1 ;  /* 0x0000000b020b7211 */ /* 0x000fe400078e08ff */
[----:B--2---:R-:W-:Y:S02]  /*0460*/  IADD3 R21, PT, PT, R10, R8, R6 ;  /* 0x000000080a157210 */ /* 0x004fe40007ffe006 */
[----:B-----5:R-:W-:Y:S02]  /*0470*/  IADD3 R8, PT, PT, R12, R10, R8 ;  /* 0x0000000a0c087210 */ /* 0x020fe40007ffe008 */
[----:B---3--:R-:W-:Y:S02]  /*0480*/  IADD3 R12, PT, PT, R28, R21, R12 ;  /* 0x000000151c0c7210 */ /* 0x008fe40007ffe00c */
[----:B----4-:R-:W-:Y:S02]  /*0490*/  IADD3 R21, PT, PT, R20, R6, R29 ;  /* 0x0000000614157210 */ /* 0x010fe40007ffe01d */
[----:B------:R-:W-:-:S02]  /*04a0*/  IADD3 R29, PT, PT, R26, R29, R20 ;  /* 0x0000001d1a1d7210 */ /* 0x000fc40007ffe014 */
[----:B------:R-:W-:-:S04]  /*04b0*/  IADD3 R8, PT, PT, R23, R8, R28 ;  /* 0x0000000817087210 */ /* 0x000fc80007ffe01c */
[----:B------:R-:W-:Y:S02]  /*04c0*/  IADD3 R21, PT, PT, R8, -R21, -R26 ;  /* 0x8000001508157210 */ /* 0x000fe40007ffe81a */
[----:B------:R-:W-:-:S05]  /*04d0*/  IADD3 R29, PT, PT, R12, -R29, -R18 ;  /* 0x8000001d0c1d7210 */ /* 0x000fca0007ffe812 */
[----:B------:R2:W-:Y:S04]  /*04e0*/  @P0 STG.E desc[UR6][R16.64], R29 ;  /* 0x0000001d10000986 */ /* 0x0005e8000c101906 */
[----:B------:R2:W-:Y:S01]  /*04f0*/  @P0 STG.E desc[UR6][R24.64], R21 ;  /* 0x0000001518000986 */ /* 0x0005e2000c101906 */
[----:B------:R-:W-:Y:S05]  /*0500*/  @P1 BRA `(.L_x_10) ;  /* 0xfffffffc00501947 */ /* 0x000fea000383ffff */
[----:B------:R-:W-:-:S12]  /*0510*/  UIADD3 UR5, UPT, UPT, UR5, -0x4, URZ ;  /* 0xfffffffc05057890 */ /* 0x000fd8000fffe0ff */
.L_x_9:
[----:B------:R-:W1:Y:S02]  /*0520*/  LDC R2, c[0x0][0x388] ;  /* 0x0000e200ff027b82 */ /* 0x000e640000000800 */
[----:B-1----:R-:W-:-:S04]  /*0530*/  LOP3.LUT R2, R2, 0x1, RZ, 0xc0, !PT ;  /* 0x0000000102027812 */ /* 0x002fc800078ec0ff */
[----:B------:R-:W-:-:S13]  /*0540*/  ISETP.NE.U32.AND P1, PT, R2, 0x1, PT ;  /* 0x000000010200780c */ /* 0x000fda0003f25070 */
[----:B0-----:R-:W-:Y:S05]  /*0550*/  @P1 EXIT ;  /* 0x000000000000194d */ /* 0x001fea0003800000 */
[----:B------:R-:W0:Y:S08]  /*0560*/  LDC.64 R18, c[0x0][0x380] ;  /* 0x0000e000ff127b82 */ /* 0x000e300000000a00 */
[----:B------:R-:W1:Y:S01]  /*0570*/  LDC.64 R2, c[0x0][0x390] ;  /* 0x0000e400ff027b82 */ /* 0x000e620000000a00 */
[----:B0-----:R-:W-:-:S04]  /*0580*/  IMAD R19, R18, R19, RZ ;  /* 0x0000001312137224 */ /* 0x001fc800078e02ff */
[C---:B------:R-:W-:Y:S02]  /*0590*/  IMAD R4, R19.reuse, UR5, R19 ;  /* 0x0000000513047c24 */ /* 0x040fe4000f8e0213 */
[C---:B------:R-:W-:Y:S02]  /*05a0*/  IMAD R7, R19.reuse, UR5, R0 ;  /* 0x0000000513077c24 */ /* 0x040fe4000f8e0200 */
[----:B------:R-:W-:Y:S02]  /*05b0*/  IMAD R4, R19, -0x2, R4 ;  /* 0xfffffffe13047824 */ /* 0x000fe400078e0204 */
[----:B-1----:R-:W-:-:S03]  /*05c0*/  IMAD.WIDE R12, R7, 0x4, R2 ;  /* 0x00000004070c7825 */ /* 0x002fc600078e0202 */
[----:B--2---:R-:W-:Y:S01]  /*05d0*/  IADD3 R17, PT, PT, R0, R4, RZ ;  /* 0x0000000400117210 */ /* 0x004fe20007ffe0ff */
[C---:B------:R-:W-:Y:S02]  /*05e0*/  IMAD R6, R19.reuse, 0x3, R4 ;  /* 0x0000000313067824 */ /* 0x040fe400078e0204 */
[----:B------:R-:W-:-:S04]  /*05f0*/  IMAD.WIDE R10, R19, 0x4, R12 ;  /* 0x00000004130a7825 */ /* 0x000fc800078e020c */
[----:B------:R-:W-:-:S04]  /*0600*/  IMAD R6, R19, -0x4, R6 ;  /* 0xfffffffc13067824 */ /* 0x000fc800078e0206 */
[----:B------:R-:W-:Y:S01]  /*0610*/  IMAD R8, R19, 0x5, R6 ;  /* 0x0000000513087824 */ /* 0x000fe200078e0206 */
[----:B------:R-:W-:-:S03]  /*0620*/  IADD3 R21, PT, PT, R0, R6, RZ ;  /* 0x0000000600157210 */ /* 0x000fc60007ffe0ff */
[C---:B------:R-:W-:Y:S02]  /*0630*/  IMAD R14, R19.reuse, -0x6, R8 ;  /* 0xfffffffa130e7824 */ /* 0x040fe400078e0208 */
[C---:B------:R-:W-:Y:S02]  /*0640*/  IMAD.WIDE R8, R19.reuse, 0x4, R10 ;  /* 0x0000000413087825 */ /* 0x040fe400078e020a */
[----:B------:R0:W5:Y:S01]  /*0650*/  LDG.E.CONSTANT R11, desc[UR6][R10.64] ;  /* 0x000000060a0b7981 */ /* 0x000162000c1e9900 */
[----:B------:R-:W-:Y:S01]  /*0660*/  IADD3 R23, PT, PT, R0, R14, RZ ;  /* 0x0000000e00177210 */ /* 0x000fe20007ffe0ff */
[C---:B------:R-:W-:Y:S02]  /*0670*/  IMAD R16, R19.reuse, 0x7, R14 ;  /* 0x0000000713107824 */ /* 0x040fe400078e020e */
[C---:B------:R-:W-:Y:S02]  /*0680*/  IMAD.WIDE R4, R19.reuse, 0x4, R8 ;  /* 0x0000000413047825 */ /* 0x040fe400078e0208 */
[----:B------:R0:W5:Y:S02]  /*0690*/  LDG.E.CONSTANT R8, desc[UR6][R8.64] ;  /* 0x0000000608087981 */ /* 0x000164000c1e9900 */
[----:B------:R-:W-:-:S05]  /*06a0*/  IMAD R15, R19, -0x8, R16 ;  /* 0xfffffff8130f7824 */ /* 0x000fca00078e0210 */
[----:B------:R-:W-:Y:S01]  /*06b0*/  IADD3 R15, PT, PT, R0, R15, RZ ;  /* 0x0000000f000f7210 */ /* 0x000fe20007ffe0ff */
[----:B------:R-:W-:Y:S01]  /*06c0*/  IMAD.WIDE R16, R17, 0x4, R2 ;  /* 0x0000000411107825 */ /* 0x000fe200078e0202 */
[----:B------:R0:W5:Y:S03]  /*06d0*/  LDG.E.CONSTANT R0, desc[UR6][R12.64] ;  /* 0x000000060c007981 */ /* 0x000166000c1e9900 */
[----:B------:R-:W-:Y:S02]  /*06e0*/  IMAD.WIDE R18, R19, 0x4, R4 ;  /* 0x0000000413127825 */ /* 0x000fe400078e0204 */
[----:B------:R0:W5:Y:S02]  /*06f0*/  LDG.E.CONSTANT R16, desc[UR6][R16.64] ;  /* 0x0000000610107981 */ /* 0x000164000c1e9900 */
[--C-:B------:R-:W-:Y:S02]  /*0700*/  IMAD.WIDE R20, R21, 0x4, R2.reuse ;  /* 0x0000000415147825 */ /* 0x100fe400078e0202 */
[----:B------:R0:W5:Y:S02]  /*0710*/  LDG.E.CONSTANT R4, desc[UR6][R4.64] ;  /* 0x0000000604047981 */ /* 0x000164000c1e9900 */
[----:B------:R-:W-:-:S02]  /*0720*/  IMAD.WIDE R22, R23, 0x4, R2 ;  /* 0x0000000417167825 */ /* 0x000fc400078e0202 */
[----:B------:R0:W5:Y:S02]  /*0730*/  LDG.E.CONSTANT R19, desc[UR6][R18.64] ;  /* 0x0000000612137981 */ /* 0x000164000c1e9900 */
[----:B------:R-:W-:Y:S02]  /*0740*/  IMAD.WIDE R2, R15, 0x4, R2 ;  /* 0x000000040f027825 */ /* 0x000fe400078e0202 */
[----:B------:R0:W5:Y:S04]  /*0750*/  LDG.E.CONSTANT R21, desc[UR6][R20.64] ;  /* 0x0000000614157981 */ /* 0x000168000c1e9900 */
[----:B------:R0:W5:Y:S04]  /*0760*/  LDG.E.CONSTANT R22, desc[UR6][R22.64] ;  /* 0x0000000616167981 */ /* 0x000168000c1e9900 */
[----:B------:R0:W5:Y:S01]  /*0770*/  LDG.E.CONSTANT R6, desc[UR6][R2.64] ;  /* 0x0000000602067981 */ /* 0x000162000c1e9900 */
[----:B------:R-:W-:Y:S05]  /*0780*/  @!P0 EXIT ;  /* 0x000000000000894d */ /* 0x000fea0003800000 */
[----:B0-----:R-:W0:Y:S01]  /*0790*/  LDC.64 R2, c[0x0][0x398] ;  /* 0x0000e600ff027b82 */ /* 0x001e220000000a00 */
[----:B-----5:R-:W-:Y:S02]  /*07a0*/  IADD3 R0, PT, PT, R8, R11, R0 ;  /* 0x0000000b08007210 */ /* 0x020fe40007ffe000 */
[----:B------:R-:W-:Y:S02]  /*07b0*/  IADD3 R21, PT, PT, R22, R16, R21 ;  /* 0x0000001016157210 */ /* 0x000fe40007ffe015 */
[----:B------:R-:W-:-:S04]  /*07c0*/  IADD3 R0, PT, PT, R19, R0, R4 ;  /* 0x0000000013007210 */ /* 0x000fc80007ffe004 */
[----:B------:R-:W-:Y:S01]  /*07d0*/  IADD3 R21, PT, PT, R0, -R21, -R6 ;  /* 0x8000001500157210 */ /* 0x000fe20007ffe806 */
[----:B0-----:R-:W-:-:S05]  /*07e0*/  IMAD.WIDE R2, R7, 0x4, R2 ;  /* 0x0000000407027825 */ /* 0x001fca00078e0202 */
[----:B------:R-:W-:Y:S01]  /*07f0*/  STG.E desc[UR6][R2.64], R21 ;  /* 0x0000001502007986 */ /* 0x000fe2000c101906 */
[----:B------:R-:W-:Y:S05]  /*0800*/  EXIT ;  /* 0x000000000000794d */ /* 0x000fea0003800000 */
.L_x_11:
        /* <DEDUP_REMOVED lines=15> */
.L_x_18:


//--------------------- .text.myKernel_ref        --------------------------
	.section	.text.myKernel_ref,"ax",@progbits
	.align	128
        .global         myKernel_ref
        .type           myKernel_ref,@function
        .size           myKernel_ref,(.L_x_19 - myKernel_ref)
        .other          myKernel_ref,@"STO_CUDA_ENTRY STV_DEFAULT"
myKernel_ref:
.text.myKernel_ref:
        /* <DEDUP_REMOVED lines=23> */
[C-C-:B------:R-:W-:Y:S01]  /*0170*/  IMAD R16, R5.reuse, 0x3, R0.reuse ;  /* 0x0000000305107824 */ /* 0x140fe200078e0200 */
[CC--:B------:R-:W-:Y:S01]  /*0180*/  LEA R6, R5.reuse, R0.reuse, 0x1 ;  /* 0x0000000005067211 */ /* 0x0c0fe200078e08ff */
[C---:B------:R-:W-:Y:S01]  /*0190*/  IMAD R14, R5.reuse, 0x5, R0 ;  /* 0x00000005050e7824 */ /* 0x040fe200078e0200 */
[C---:B------:R-:W-:Y:S01]  /*01a0*/  IADD3 R8, PT, PT, R5.reuse, UR4, R8 ;  /* 0x0000000405087c10 */ /* 0x040fe2000fffe008 */
[--C-:B------:R-:W-:Y:S01]  /*01b0*/  IMAD R10, R5, 0x6, R0.reuse ;  /* 0x00000006050a7824 */ /* 0x100fe200078e0200 */
[----:B------:R-:W-:Y:S01]  /*01c0*/  LOP3.LUT R9, R9, 0x7ffffffc, RZ, 0xc0, !PT ;  /* 0x7ffffffc09097812 */ /* 0x000fe200078ec0ff */
[C---:B------:R-:W-:Y:S01]  /*01d0*/  IMAD R12, R5.reuse, 0x7, R0 ;  /* 0x00000007050c7824 */ /* 0x040fe200078e0200 */
[----:B------:R-:W-:Y:S01]  /*01e0*/  LEA R0, R5, R0, 0x2 ;  /* 0x0000000005007211 */ /* 0x000fe200078e10ff */
[-CC-:B------:R-:W-:Y:S01]  /*01f0*/  IMAD R8, R8, R4.reuse, R7.reuse ;  /* 0x0000000408087224 */ /* 0x180fe200078e0207 */
[----:B------:R-:W-:Y:S01]  /*0200*/  MOV R5, 0x8 ;  /* 0x0000000800057802 */ /* 0x000fe20000000f00 */
[----:B------:R-:W-:-:S02]  /*0210*/  IMAD R16, R16, R4, R7 ;  /* 0x0000000410107224 */ /* 0x000fc400078e0207 */
[-CC-:B------:R-:W-:Y:S02]  /*0220*/  IMAD R6, R6, R4.reuse, R7.reuse ;  /* 0x0000000406067224 */ /* 0x180fe400078e0207 */
[-CC-:B------:R-:W-:Y:S02]  /*0230*/  IMAD R14, R14, R4.reuse, R7.reuse ;  /* 0x000000040e0e7224 */ /* 0x180fe400078e0207 */
[-CC-:B------:R-:W-:Y:S02]  /*0240*/  IMAD R10, R10, R4.reuse, R7.reuse ;  /* 0x000000040a0a7224 */ /* 0x180fe400078e0207 */
[-CC-:B------:R-:W-:Y:S02]  /*0250*/  IMAD R12, R12, R4.reuse, R7.reuse ;  /* 0x000000040c0c7224 */ /* 0x180fe400078e0207 */
[----:B------:R-:W-:Y:S01]  /*0260*/  IMAD R0, R0, R4, R7 ;  /* 0x0000000400007224 */ /* 0x000fe200078e0207 */
[----:B------:R-:W-:Y:S02]  /*0270*/  MOV R4, R2 ;  /* 0x0000000200047202 */ /* 0x000fe40000000f00 */
[----:B------:R-:W-:-:S07]  /*0280*/  IADD3 R7, PT, PT, -R9, RZ, RZ ;  /* 0x000000ff09077210 */ /* 0x000fce0007ffe1ff */
.L_x_13:
[----:B0-----:R-:W0:Y:S08]  /*0290*/  LDC.64 R42, c[0x0][0x390] ;  /* 0x0000e400ff2a7b82 */ /* 0x001e300000000a00 */
[----:B------:R-:W1:Y:S01]  /*02a0*/  @P0 LDC.64 R32, c[0x0][0x398] ;  /* 0x0000e600ff200b82 */ /* 0x000e620000000a00 */
[----:B0-----:R-:W-:-:S04]  /*02b0*/  IMAD.WIDE R28, R0, 0x4, R42 ;  /* 0x00000004001c7825 */ /* 0x001fc800078e022a */
[----:B------:R-:W-:Y:S01]  /*02c0*/  IMAD.WIDE R24, R16, 0x4, R42 ;  /* 0x0000000410187825 */ /* 0x000fe200078e022a */
[----:B------:R-:W2:Y:S03]  /*02d0*/  LDG.E R13, desc[UR6][R28.64] ;  /* 0x000000061c0d7981 */ /* 0x000ea6000c1e1900 */
[C---:B------:R-:W-:Y:S01]  /*02e0*/  IMAD.WIDE R18, R3.reuse, 0x4, R28 ;  /* 0x0000000403127825 */ /* 0x040fe200078e021c */
[----:B------:R-:W3:Y:S03]  /*02f0*/  LDG.E R9, desc[UR6][R24.64] ;  /* 0x0000000618097981 */ /* 0x000ee6000c1e1900 */
        /* <DEDUP_REMOVED lines=8> */
[----:B------:R-:W-:Y:S01]  /*0380*/  @P0 IMAD.WIDE R42, R4, 0x4, R42 ;  /* 0x00000004042a0825 */ /* 0x000fe200078e022a */
[----:B------:R-:W4:Y:S03]  /*0390*/  LDG.E R11, desc[UR6][R26.64] ;  /* 0x000000061a0b7981 */ /* 0x000f26000c1e1900 */
[----:B------:R-:W-:-:S02]  /*03a0*/  IMAD.WIDE R30, R3, 0x4, R26 ;  /* 0x00000004031e7825 */ /* 0x000fc400078e021a */
[----:B------:R-:W5:Y:S04]  /*03b0*/  @P0 LDG.E R42, desc[UR6][R42.64] ;  /* 0x000000062a2a0981 */ /* 0x000f68000c1e1900 */
[----:B------:R-:W4:Y:S01]  /*03c0*/  LDG.E R15, desc[UR6][R30.64] ;  /* 0x000000061e0f7981 */ /* 0x000f22000c1e1900 */
[----:B--2---:R-:W-:Y:S02]  /*03d0*/  @P0 IADD3 R34, PT, PT, R40, R38, R13 ;  /* 0x0000002628220210 */ /* 0x004fe40007ffe00d */
[----:B---3--:R-:W-:Y:S02]  /*03e0*/  @P0 IADD3 R35, PT, PT, R17, R9, R44 ;  /* 0x0000000911230210 */ /* 0x008fe40007ffe02c */
[----:B----4-:R-:W-:-:S04]  /*03f0*/  @P0 IADD3 R34, PT, PT, R15, R34, R11 ;  /* 0x000000220f220210 */ /* 0x010fc80007ffe00b */
[----:B-----5:R-:W-:Y:S01]  /*0400*/  @P0 IADD3 R39, PT, PT, R34, -R35, -R42 ;  /* 0x8000002322270210 */ /* 0x020fe20007ffe82a */
[----:B-1----:R-:W-:-:S04]  /*0410*/  @P0 IMAD.WIDE R34, R0, 0x4, R32 ;  /* 0x0000000400220825 */ /* 0x002fc800078e0220 */
[----:B------:R-:W-:Y:S01]  /*0420*/  IMAD.WIDE R32, R3, 0x4, R30 ;  /* 0x0000000403207825 */ /* 0x000fe200078e021e */
[----:B------:R0:W-:Y:S04]  /*0430*/  @P0 STG.E desc[UR6][R34.64], R39 ;  /* 0x0000002722000986 */ /* 0x0001e8000c101906 */
[----:B------:R-:W2:Y:S04]  /*0440*/  @P0 LDG.E R38, desc[UR6][R18.64] ;  /* 0x0000000612260981 */ /* 0x000ea8000c1e1900 */
[----:B------:R-:W2:Y:S04]  /*0450*/  @P0 LDG.E R40, desc[UR6][R20.64] ;  /* 0x0000000614280981 */ /* 0x000ea8000c1e1900 */
[----:B------:R-:W2:Y:S01]  /*0460*/  @P0 LDG.E R11, desc[UR6][R26.64] ;  /* 0x000000061a0b0981 */ /* 0x000ea2000c1e1900 */
[----:B0-----:R-:W0:Y:S03]  /*0470*/  @P0 LDC.64 R34, c[0x0][0x398] ;  /* 0x0000e600ff220b82 */ /* 0x001e260000000a00 */
[----:B------:R-:W3:Y:S04]  /*0480*/  @P0 LDG.E R15, desc[UR6][R30.64] ;  /* 0x000000061e0f0981 */ /* 0x000ee8000c1e1900 */
[----:B------:R-:W3:Y:S04]  /*0490*/  LDG.E R42, desc[UR6][R32.64] ;  /* 0x00000006202a7981 */ /* 0x000ee8000c1e1900 */
[----:B------:R-:W4:Y:S04]  /*04a0*/  @P0 LDG.E R13, desc[UR6][R28.64] ;  /* 0x000000061c0d0981 */ /* 0x000f28000c1e1900 */
[----:B------:R-:W4:Y:S04]  /*04b0*/  @P0 LDG.E R9, desc[UR6][R24.64] ;  /* 0x0000000618090981 */ /* 0x000f28000c1e1900 */
[----:B------:R-:W4:Y:S04]  /*04c0*/  @P0 LDG.E R44, desc[UR6][R22.64] ;  /* 0x00000006162c0981 */ /* 0x000f28000c1e1900 */
[----:B------:R0:W5:Y:S02]  /*04d0*/  @P0 LDG.E R17, desc[UR6][R36.64] ;  /* 0x0000000624110981 */ /* 0x000164000c1e1900 */
[----:B0-----:R-:W-:-:S04]  /*04e0*/  @P0 IMAD.WIDE R36, R14, 0x4, R34 ;  /* 0x000000040e240825 */ /* 0x001fc800078e0222 */
[----:B------:R-:W-:Y:S01]  /*04f0*/  IMAD.WIDE R34, R3, 0x4, R32 ;  /* 0x0000000403227825 */ /* 0x000fe200078e0220 */
[----:B--2---:R-:W-:-:S04]  /*0500*/  @P0 IADD3 R39, PT, PT, R11, R40, R38 ;  /* 0x000000280b270210 */ /* 0x004fc80007ffe026 */
[----:B---3--:R-:W-:Y:S02]  /*0510*/  @P0 IADD3 R41, PT, PT, R42, R39, R15 ;  /* 0x000000272a290210 */ /* 0x008fe40007ffe00f */
[----:B----4-:R-:W-:-:S04]  /*0520*/  @P0 IADD3 R39, PT, PT, R44, R13, R9 ;  /* 0x0000000d2c270210 */ /* 0x010fc80007ffe009 */
[----:B-----5:R-:W-:-:S05]  /*0530*/  @P0 IADD3 R39, PT, PT, R41, -R39, -R17 ;  /* 0x8000002729270210 */ /* 0x020fca0007ffe811 */
        /* <DEDUP_REMOVED lines=10> */
[----:B------:R1:W5:Y:S01]  /*05e0*/  @P0 LDG.E R44, desc[UR6][R22.64] ;  /* 0x00000006162c0981 */ /* 0x000362000c1e1900 */
[----:B0-----:R-:W-:-:S04]  /*05f0*/  @P0 IMAD.WIDE R36, R10, 0x4, R36 ;  /* 0x000000040a240825 */ /* 0x001fc800078e0224 */
[----:B-1----:R-:W-:Y:S01]  /*0600*/  IMAD.WIDE R22, R3, 0x4, R34 ;  /* 0x0000000403167825 */ /* 0x002fe200078e0222 */
        /* <DEDUP_REMOVED lines=10> */
[----:B------:R1:W3:Y:S04]  /*06b0*/  @P0 LDG.E R38, desc[UR6][R18.64] ;  /* 0x0000000612260981 */ /* 0x0002e8000c1e1900 */
[----:B------:R-:W3:Y:S04]  /*06c0*/  @P0 LDG.E R13, desc[UR6][R28.64] ;  /* 0x000000061c0d0981 */ /* 0x000ee8000c1e1900 */
[----:B------:R-:W4:Y:S04]  /*06d0*/  @P0 LDG.E R17, desc[UR6][R34.64] ;  /* 0x0000000622110981 */ /* 0x000f28000c1e1900 */
[----:B------:R-:W4:Y:S04]  /*06e0*/  LDG.E R22, desc[UR6][R22.64] ;  /* 0x0000000616167981 */ /* 0x000f28000c1e1900 */
[----:B------:R-:W5:Y:S01]  /*06f0*/  @P0 LDG.E R9, desc[UR6][R24.64] ;  /* 0x0000000618090981 */ /* 0x000f62000c1e1900 */
[----:B0-----:R-:W-:Y:S01]  /*0700*/  @P0 IMAD.WIDE R36, R12, 0x4, R36 ;  /* 0x000000040c240825 */ /* 0x001fe200078e0224 */
[----:B------:R-:W-:-:S04]  /*0710*/  IADD3 R7, PT, PT, R7, 0x4, RZ ;  /* 0x0000000407077810 */ /* 0x000fc80007ffe0ff */
[----:B------:R-:W-:Y:S02]  /*0720*/  ISETP.NE.AND P1, PT, R7, -0x8, PT ;  /* 0xfffffff80700780c */ /* 0x000fe40003f25270 */
[----:B-1----:R-:W-:Y:S02]  /*0730*/  MOV R18, R5 ;  /* 0x0000000500127202 */ /* 0x002fe40000000f00 */
[C---:B------:R-:W-:Y:S02]  /*0740*/  LEA R16, R3.reuse, R16, 0x2 ;  /* 0x0000001003107211 */ /* 0x040fe400078e10ff */
[----:B------:R-:W-:Y:S02]  /*0750*/  IADD3 R5, PT, PT, R18, 0x4, RZ ;  /* 0x0000000412057810 */ /* 0x000fe40007ffe0ff */
[C---:B------:R-:W-:Y:S02]  /*0760*/  LEA R6, R3.reuse, R6, 0x2 ;  /* 0x0000000603067211 */ /* 0x040fe400078e10ff */
[----:B------:R-:W-:-:S02]  /*0770*/  LEA R8, R3, R8, 0x2 ;  /* 0x0000000803087211 */ /* 0x000fc400078e10ff */
[C---:B------:R-:W-:Y:S02]  /*0780*/  LEA R4, R3.reuse, R4, 0x2 ;  /* 0x0000000403047211 */ /* 0x040fe400078e10ff */
[C---:B------:R-:W-:Y:S02]  /*0790*/  LEA R0, R3.reuse, R0, 0x2 ;  /* 0x0000000003007211 */ /* 0x040fe400078e10ff */
[C---:B------:R-:W-:Y:S02]  /*07a0*/  LEA R14, R3.reuse, R14, 0x2 ;  /* 0x0000000e030e7211 */ /* 0x040fe400078e10ff */
[C---:B------:R-:W-:Y:S02]  /*07b0*/  LEA R10, R3.reuse, R10, 0x2 ;  /* 0x0000000a030a7211 */ /* 0x040fe400078e10ff */
[----:B------:R-:W-:Y:S02]  /*07c0*/  LEA R12, R3, R12, 0x2 ;  /* 0x0000000c030c7211 */ /* 0x000fe400078e10ff */
[----:B--2---:R-:W-:-:S02]  /*07d0*/  IADD3 R11, PT, PT, R42, R15, R11 ;  /* 0x0000000f2a0b7210 */ /* 0x004fc40007ffe00b */
[----:B---3--:R-:W-:Y:S02]  /*07e0*/  IADD3 R38, PT, PT, R13, R40, R38 ;  /* 0x000000280d267210 */ /* 0x008fe40007ffe026 */
[----:B----4-:R-:W-:-:S04]  /*07f0*/  IADD3 R11, PT, PT, R22, R11, R17 ;  /* 0x0000000b160b7210 */ /* 0x010fc80007ffe011 */
[----:B-----5:R-:W-:-:S05]  /*0800*/  IADD3 R11, PT, PT, R11, -R38, -R9 ;  /* 0x800000260b0b7210 */ /* 0x020fca0007ffe809 */
[----:B------:R0:W-:Y:S01]  /*0810*/  @P0 STG.E desc[UR6][R36.64], R11 ;  /* 0x0000000b24000986 */ /* 0x0001e2000c101906 */
[----:B------:R-:W-:Y:S05]  /*0820*/  @P1 BRA `(.L_x_13) ;  /* 0xfffffff800981947 */ /* 0x000fea000383ffff */
.L_x_12:
[----:B------:R-:W1:Y:S02]  /*0830*/  LDC R0, c[0x0][0x388] ;  /* 0x0000e200ff007b82 */ /* 0x000e640000000800 */
[----:B-1----:R-:W-:-:S13]  /*0840*/  LOP3.LUT P1, R4, R0, 0x3, RZ, 0xc0, !PT ;  /* 0x0000000300047812 */ /* 0x002fda000782c0ff */
[----:B------:R-:W-:Y:S05]  /*0850*/  @!P1 EXIT ;  /* 0x000000000000994d */ /* 0x000fea0003800000 */
[----:B------:R-:W-:Y:S02]  /*0860*/  ISETP.NE.AND P1, PT, R4, 0x1, PT ;  /* 0x000000010400780c */ /* 0x000fe40003f25270 */
[----:B------:R-:W-:-:S04]  /*0870*/  LOP3.LUT R0, R0, 0x1, RZ, 0xc0, !PT ;  /* 0x0000000100007812 */ /* 0x000fc800078ec0ff */
[----:B------:R-:W-:-:S07]  /*0880*/  ISETP.NE.U32.AND P2, PT, R0, 0x1, PT ;  /* 0x000000010000780c */ /* 0x000fce0003f45070 */
[----:B------:R-:W-:Y:S06]  /*0890*/  @!P1 BRA `(.L_x_14) ;  /* 0x0000000000e89947 */ /* 0x000fec0003800000 */
[----:B------:R-:W1:Y:S01]  /*08a0*/  LDC.64 R16, c[0x0][0x390] ;  /* 0x0000e400ff107b82 */ /* 0x000e620000000a00 */
[----:B------:R-:W-:-:S04]  /*08b0*/  IMAD R0, R3, R18, R3 ;  /* 0x0000001203007224 */ /* 0x000fc800078e0203 */
[C---:B------:R-:W-:Y:S02]  /*08c0*/  IMAD R10, R3.reuse, -0x2, R0 ;  /* 0xfffffffe030a7824 */ /* 0x040fe400078e0200 */
[C---:B------:R-:W-:Y:S01]  /*08d0*/  IMAD R0, R3.reuse, R18, R2 ;  /* 0x0000001203007224 */ /* 0x040fe200078e0202 */
[----:B------:R-:W2:Y:S01]  /*08e0*/  @P0 LDC.64 R22, c[0x0][0x398] ;  /* 0x0000e600ff160b82 */ /* 0x000ea20000000a00 */
[----:B------:R-:W-:Y:S01]  /*08f0*/  IMAD R4, R3, 0x3, R10 ;  /* 0x0000000303047824 */ /* 0x000fe200078e020a */
[----:B------:R-:W-:-:S03]  /*0900*/  IADD3 R13, PT, PT, R2, R10, RZ ;  /* 0x0000000a020d7210 */ /* 0x000fc60007ffe0ff */
[----:B0-----:R-:W-:-:S04]  /*0910*/  IMAD R11, R3, -0x4, R4 ;  /* 0xfffffffc030b7824 */ /* 0x001fc800078e0204 */
[----:B------:R-:W-:Y:S01]  /*0920*/  IMAD R6, R3, 0x5, R11 ;  /* 0x0000000503067824 */ /* 0x000fe200078e020b */
[----:B------:R-:W-:-:S03]  /*0930*/  IADD3 R15, PT, PT, R2, R11, RZ ;  /* 0x0000000b020f7210 */ /* 0x000fc60007ffe0ff */
[----:B------:R-:W-:Y:S02]  /*0940*/  IMAD R12, R3, -0x6, R6 ;  /* 0xfffffffa030c7824 */ /* 0x000fe400078e0206 */
[----:B-1----:R-:W-:-:S03]  /*0950*/  IMAD.WIDE R4, R0, 0x4, R16 ;  /* 0x0000000400047825 */ /* 0x002fc600078e0210 */
[----:B------:R-:W-:Y:S01]  /*0960*/  IADD3 R21, PT, PT, R2, R12, RZ ;  /* 0x0000000c02157210 */ /* 0x000fe20007ffe0ff */
[C---:B------:R-:W-:Y:S01]  /*0970*/  IMAD R14, R3.reuse, 0x7, R12 ;  /* 0x00000007030e7824 */ /* 0x040fe200078e020c */
[----:B------:R-:W3:Y:S01]  /*0980*/  LDG.E R27, desc[UR6][R4.64] ;  /* 0x00000006041b7981 */ /* 0x000ee2000c1e1900 */
[----:B------:R-:W-:-:S04]  /*0990*/  IMAD.WIDE R8, R3, 0x4, R4 ;  /* 0x0000000403087825 */ /* 0x000fc800078e0204 */
[C---:B------:R-:W-:Y:S01]  /*09a0*/  IMAD R19, R3.reuse, -0x8, R14 ;  /* 0xfffffff803137824 */ /* 0x040fe200078e020e */
[----:B------:R-:W3:Y:S01]  /*09b0*/  LDG.E R30, desc[UR6][R8.64] ;  /* 0x00000006081e7981 */ /* 0x000ee2000c1e1900 */
[----:B------:R-:W-:-:S03]  /*09c0*/  IMAD.WIDE R6, R3, 0x4, R8 ;  /* 0x0000000403067825 */ /* 0x000fc600078e0208 */
[----:B------:R-:W-:Y:S01]  /*09d0*/  IADD3 R19, PT, PT, R2, R19, RZ ;  /* 0x0000001302137210 */ /* 0x000fe20007ffe0ff */
[----:B------:R-:W-:Y:S01]  /*09e0*/  IMAD.WIDE R12, R13, 0x4, R16 ;  /* 0x000000040d0c7825 */ /* 0x000fe200078e0210 */
[----:B------:R-:W3:Y:S03]  /*09f0*/  LDG.E R31, desc[UR6][R6.64] ;  /* 0x00000006061f7981 */ /* 0x000ee6000c1e1900 */
[----:B------:R-:W-:Y:S01]  /*0a00*/  IMAD.WIDE R10, R3, 0x4, R6 ;  /* 0x00000004030a7825 */ /* 0x000fe200078e0206 */
[----:B------:R-:W4:Y:S03]  /*0a10*/  LDG.E R26, desc[UR6][R12.64] ;  /* 0x000000060c1a7981 */ /* 0x000f26000c1e1900 */
[--C-:B------:R-:W-:Y:S01]  /*0a20*/  IMAD.WIDE R14, R15, 0x4, R16.reuse ;  /* 0x000000040f0e7825 */ /* 0x100fe200078e0210 */
[----:B------:R-:W5:Y:S03]  /*0a30*/  LDG.E R33, desc[UR6][R10.64] ;  /* 0x000000060a217981 */ /* 0x000f66000c1e1900 */
[--C-:B------:R-:W-:Y:S01]  /*0a40*/  IMAD.WIDE R20, R21, 0x4, R16.reuse ;  /* 0x0000000415147825 */ /* 0x100fe200078e0210 */
[----:B------:R-:W4:Y:S03]  /*0a50*/  LDG.E R25, desc[UR6][R14.64] ;  /* 0x000000060e197981 */ /* 0x000f26000c1e1900 */
[----:B------:R-:W-:-:S02]  /*0a60*/  IMAD.WIDE R28, R19, 0x4, R16 ;  /* 0x00000004131c7825 */ /* 0x000fc400078e0210 */
[----:B------:R-:W4:Y:S02]  /*0a70*/  LDG.E R19, desc[UR6][R20.64] ;  /* 0x0000000614137981 */ /* 0x000f24000c1e1900 */
[----:B------:R-:W-:Y:S02]  /*0a80*/  IMAD.WIDE R16, R3, 0x4, R10 ;  /* 0x0000000403107825 */ /* 0x000fe400078e020a */
[----:B------:R-:W4:Y:S04]  /*0a90*/  LDG.E R28, desc[UR6][R28.64] ;  /* 0x000000061c1c7981 */ /* 0x000f28000c1e1900 */
[----:B------:R-:W5:Y:S01]  /*0aa0*/  LDG.E R24, desc[UR6][R16.64] ;  /* 0x0000000610187981 */ /* 0x000f62000c1e1900 */
[----:B--2---:R-:W-:Y:S01]  /*0ab0*/  @P0 IMAD.WIDE R22, R0, 0x4, R22 ;  /* 0x0000000400160825 */ /* 0x004fe200078e0216 */
[----:B---3--:R-:W-:-:S04]  /*0ac0*/  @P0 IADD3 R32, PT, PT, R31, R30, R27 ;  /* 0x0000001e1f200210 */ /* 0x008fc80007ffe01b */
[----:B-----5:R-:W-:Y:S02]  /*0ad0*/  @P0 IADD3 R35, PT, PT, R24, R32, R33 ;  /* 0x0000002018230210 */ /* 0x020fe40007ffe021 */
[----:B----4-:R-:W-:-:S04]  /*0ae0*/  @P0 IADD3 R32, PT, PT, R19, R26, R25 ;  /* 0x0000001a13200210 */ /* 0x010fc80007ffe019 */
[----:B------:R-:W-:Y:S01]  /*0af0*/  @P0 IADD3 R35, PT, PT, R35, -R32, -R28 ;  /* 0x8000002023230210 */ /* 0x000fe20007ffe81c */
[----:B------:R-:W-:-:S04]  /*0b00*/  IMAD.WIDE R28, R3, 0x4, R16 ;  /* 0x00000004031c7825 */ /* 0x000fc800078e0210 */
[----:B------:R0:W-:Y:S04]  /*0b10*/  @P0 STG.E desc[UR6][R22.64], R35 ;  /* 0x0000002316000986 */ /* 0x0001e8000c101906 */
[----:B------:R-:W2:Y:S04]  /*0b20*/  @P0 LDG.E R30, desc[UR6][R8.64] ;  /* 0x00000006081e0981 */ /* 0x000ea8000c1e1900 */
[----:B------:R1:W2:Y:S04]  /*0b30*/  @P0 LDG.E R31, desc[UR6][R6.64] ;  /* 0x00000006061f0981 */ /* 0x0002a8000c1e1900 */
[----:B------:R-:W2:Y:S01]  /*0b40*/  @P0 LDG.E R33, desc[UR6][R10.64] ;  /* 0x000000060a210981 */ /* 0x000ea2000c1e1900 */
[----:B0-----:R-:W0:Y:S03]  /*0b50*/  @P0 LDC.64 R22, c[0x0][0x398] ;  /* 0x0000e600ff160b82 */ /* 0x001e260000000a00 */
[----:B------:R0:W3:Y:S04]  /*0b60*/  @P0 LDG.E R27, desc[UR6][R4.64] ;  /* 0x00000006041b0981 */ /* 0x0000e8000c1e1900 */
[----:B------:R-:W3:Y:S04]  /*0b70*/  @P0 LDG.E R26, desc[UR6][R12.64] ;  /* 0x000000060c1a0981 */ /* 0x000ee8000c1e1900 */
[----:B------:R-:W3:Y:S04]  /*0b80*/  @P0 LDG.E R25, desc[UR6][R14.64] ;  /* 0x000000060e190981 */ /* 0x000ee8000c1e1900 */
[----:B------:R-:W4:Y:S04]  /*0b90*/  @P0 LDG.E R24, desc[UR6][R16.64] ;  /* 0x0000000610180981 */ /* 0x000f28000c1e1900 */
[----:B------:R-:W4:Y:S04]  /*0ba0*/  LDG.E R29, desc[UR6][R28.64] ;  /* 0x000000061c1d7981 */ /* 0x000f28000c1e1900 */
[----:B------:R-:W5:Y:S01]  /*0bb0*/  @P0 LDG.E R19, desc[UR6][R20.64] ;  /* 0x0000000614130981 */ /* 0x000f62000c1e1900 */
[----:B-1----:R-:W-:-:S05]  /*0bc0*/  @P0 IADD3 R7, PT, PT, R3, R0, RZ ;  /* 0x0000000003070210 */ /* 0x002fca0007ffe0ff */
[----:B0-----:R-:W-:Y:S01]  /*0bd0*/  @P0 IMAD.WIDE R4, R7, 0x4, R22 ;  /* 0x0000000407040825 */ /* 0x001fe200078e0216 */
[----:B------:R-:W-:Y:S02]  /*0be0*/  IADD3 R18, PT, PT, R18, 0x2, RZ ;  /* 0x0000000212127810 */ /* 0x000fe40007ffe0ff */
[----:B--2---:R-:W-:Y:S02]  /*0bf0*/  IADD3 R30, PT, PT, R33, R31, R30 ;  /* 0x0000001f211e7210 */ /* 0x004fe40007ffe01e */
[----:B---3--:R-:W-:Y:S02]  /*0c00*/  IADD3 R26, PT, PT, R25, R27, R26 ;  /* 0x0000001b191a7210 */ /* 0x008fe40007ffe01a */
[----:B----4-:R-:W-:-:S04]  /*0c10*/  IADD3 R30, PT, PT, R29, R30, R24 ;  /* 0x0000001e1d1e7210 */ /* 0x010fc80007ffe018 */
[----:B-----5:R-:W-:-:S05]  /*0c20*/  IADD3 R19, PT, PT, R30, -R26, -R19 ;  /* 0x8000001a1e137210 */ /* 0x020fca0007ffe813 */
[----:B------:R1:W-:Y:S02]  /*0c30*/  @P0 STG.E desc[UR6][R4.64], R19 ;  /* 0x0000001304000986 */ /* 0x0003e4000c101906 */
.L_x_14:
[----:B------:R-:W-:Y:S05]  /*0c40*/  @P2 EXIT ;  /* 0x000000000000294d */ /* 0x000fea0003800000 */
[----:B-1----:R-:W1:Y:S01]  /*0c50*/  LDC.64 R4, c[0x0][0x390] ;  /* 0x0000e400ff047b82 */ /* 0x002e620000000a00 */
[CC--:B------:R-:W-:Y:S02]  /*0c60*/  IMAD R0, R3.reuse, R18.reuse, R3 ;  /* 0x0000001203007224 */ /* 0x0c0fe400078e0203 */
[C---:B------:R-:W-:Y:S02]  /*0c70*/  IMAD R7, R3.reuse, R18, R2 ;  /* 0x0000001203077224 */ /* 0x040fe400078e0202 */
[----:B------:R-:W-:-:S04]  /*0c80*/  IMAD R0, R3, -0x2, R0 ;  /* 0xfffffffe03007824 */ /* 0x000fc800078e0200 */
[----:B------:R-:W-:Y:S01]  /*0c90*/  IMAD R6, R3, 0x3, R0 ;  /* 0x0000000303067824 */ /* 0x000fe200078e0200 */
[----:B------:R-:W-:-:S03]  /*0ca0*/  IADD3 R13, PT, PT, R2, R0, RZ ;  /* 0x00000000020d7210 */ /* 0x000fc60007ffe0ff */
[----:B------:R-:W-:-:S04]  /*0cb0*/  IMAD R6, R3, -0x4, R6 ;  /* 0xfffffffc03067824 */ /* 0x000fc800078e0206 */
[----:B------:R-:W-:Y:S01]  /*0cc0*/  IMAD R12, R3, 0x5, R6 ;  /* 0x00000005030c7824 */ /* 0x000fe200078e0206 */
[----:B------:R-:W-:-:S03]  /*0cd0*/  IADD3 R19, PT, PT, R2, R6, RZ ;  /* 0x0000000602137210 */ /* 0x000fc60007ffe0ff */
[----:B------:R-:W-:Y:S02]  /*0ce0*/  IMAD R12, R3, -0x6, R12 ;  /* 0xfffffffa030c7824 */ /* 0x000fe400078e020c */
[----:B-1----:R-:W-:-:S03]  /*0cf0*/  IMAD.WIDE R8, R7, 0x4, R4 ;  /* 0x0000000407087825 */ /* 0x002fc600078e0204 */
[C---:B------:R-:W-:Y:S01]  /*0d00*/  IADD3 R23, PT, PT, R2.reuse, R12, RZ ;  /* 0x0000000c02177210 */ /* 0x040fe20007ffe0ff */
[C---:B------:R-:W-:Y:S02]  /*0d10*/  IMAD R16, R3.reuse, 0x7, R12 ;  /* 0x0000000703107824 */ /* 0x040fe400078e020c */
[C---:B0-----:R-:W-:Y:S02]  /*0d20*/  IMAD.WIDE R10, R3.reuse, 0x4, R8 ;  /* 0x00000004030a7825 */ /* 0x041fe400078e0208 */
[----:B------:R0:W5:Y:S02]  /*0d30*/  LDG.E R8, desc[UR6][R8.64] ;  /* 0x0000000608087981 */ /* 0x000164000c1e1900 */
[C---:B------:R-:W-:Y:S02]  /*0d40*/  IMAD R21, R3.reuse, -0x8, R16 ;  /* 0xfffffff803157824 */ /* 0x040fe400078e0210 */
[C---:B------:R-:W-:Y:S02]  /*0d50*/  IMAD.WIDE R14, R3.reuse, 0x4, R10 ;  /* 0x00000004030e7825 */ /* 0x040fe400078e020a */
[----:B------:R0:W5:Y:S01]  /*0d60*/  LDG.E R11, desc[UR6][R10.64] ;  /* 0x000000060a0b7981 */ /* 0x000162000c1e1900 */
[----:B------:R-:W-:Y:S01]  /*0d70*/  IADD3 R25, PT, PT, R2, R21, RZ ;  /* 0x0000001502197210 */ /* 0x000fe20007ffe0ff */
[----:B------:R-:W-:-:S02]  /*0d80*/  IMAD.WIDE R16, R3, 0x4, R14 ;  /* 0x0000000403107825 */ /* 0x000fc400078e020e */
[----:B------:R0:W5:Y:S02]  /*0d90*/  LDG.E R14, desc[UR6][R14.64] ;  /* 0x000000060e0e7981 */ /* 0x000164000c1e1900 */
[----:B------:R-:W-:-:S04]  /*0da0*/  IMAD.WIDE R12, R13, 0x4, R4 ;  /* 0x000000040d0c7825 */ /* 0x000fc800078e0204 */
[----:B------:R-:W-:Y:S02]  /*0db0*/  IMAD.WIDE R20, R3, 0x4, R16 ;  /* 0x0000000403147825 */ /* 0x000fe400078e0210 */
[----:B------:R0:W5:Y:S02]  /*0dc0*/  LDG.E R12, desc[UR6][R12.64] ;  /* 0x000000060c0c7981 */ /* 0x000164000c1e1900 */
[--C-:B------:R-:W-:Y:S02]  /*0dd0*/  IMAD.WIDE R2, R19, 0x4, R4.reuse ;  /* 0x0000000413027825 */ /* 0x100fe400078e0204 */
[----:B------:R0:W5:Y:S02]  /*0de0*/  LDG.E R16, desc[UR6][R16.64] ;  /* 0x0000000610107981 */ /* 0x000164000c1e1900 */
[--C-:B------:R-:W-:Y:S02]  /*0df0*/  IMAD.WIDE R18, R23, 0x4, R4.reuse ;  /* 0x0000000417127825 */ /* 0x100fe400078e0204 */
[----:B------:R0:W5:Y:S02]  /*0e00*/  LDG.E R21, desc[UR6][R20.64] ;  /* 0x0000000614157981 */ /* 0x000164000c1e1900 */
[----:B------:R-:W-:-:S02]  /*0e10*/  IMAD.WIDE R4, R25, 0x4, R4 ;  /* 0x0000000419047825 */ /* 0x000fc400078e0204 */
[----:B------:R0:W5:Y:S04]  /*0e20*/  LDG.E R23, desc[UR6][R2.64] ;  /* 0x0000000602177981 */ /* 0x000168000c1e1900 */
[----:B------:R0:W5:Y:S04]  /*0e30*/  LDG.E R18, desc[UR6][R18.64] ;  /* 0x0000000612127981 */ /* 0x000168000c1e1900 */
[----:B------:R0:W5:Y:S01]  /*0e40*/  LDG.E R4, desc[UR6][R4.64] ;  /* 0x0000000604047981 */ /* 0x000162000c1e1900 */
        /* <DEDUP_REMOVED lines=9> */
.L_x_15:
        /* <DEDUP_REMOVED lines=10> */
.L_x_19:


//--------------------- .nv.shared.reserved.0     --------------------------
	.section	.nv.shared.reserved.0,"aw",@nobits
	.weak		__nv_reservedSMEM_offset_0_alias
	.size		__nv_reservedSMEM_offset_0_alias, 0, 64
	.other		__nv_reservedSMEM_offset_0_alias,@"STO_CUDA_RESERVED_SHARED STV_DEFAULT"
__nv_reservedSMEM_offset_0_alias:
	.zero		0
	.zero		64


//--------------------- .nv.constant0.myKernel_pipeline --------------------------
	.section	.nv.constant0.myKernel_pipeline,"a",@progbits
	.sectionflags	@""
	.align	4
.nv.constant0.myKernel_pipeline:
	.zero		928


//--------------------- .nv.constant0.myKernel_restrict --------------------------
	.section	.nv.constant0.myKernel_restrict,"a",@progbits
	.sectionflags	@""
	.align	4
.nv.constant0.myKernel_restrict:
	.zero		928


//--------------------- .nv.constant0.myKernel_lgd --------------------------
	.section	.nv.constant0.myKernel_lgd,"a",@progbits
	.sectionflags	@""
	.align	4
.nv.constant0.myKernel_lgd:
	.zero		928


//--------------------- .nv.constant0.myKernel_ref --------------------------
	.section	.nv.constant0.myKernel_ref,"a",@progbits
	.sectionflags	@""
	.align	4
.nv.constant0.myKernel_ref:
	.zero		928


//--------------------- SYMBOLS --------------------------

	.type		.nv.reservedSmem.offset0,@object
	.size		.nv.reservedSmem.offset0,0x4
